	.target	sm_90a

	.elftype	@"ET_EXEC"


//--------------------- .note.nv.tkinfo           --------------------------
	.section	.note.nv.tkinfo,"",@"SHT_NOTE"
	.sectionflags	@"SHF_NOTE_NV_TKINFO"
	.tkinfo
        /*0018*/ 	.word	0x00000002
        /*0030*/ 	.string	""
        /*0030*/ 	.string	"ptxas"
        /*0030*/ 	.string	"Cuda compilation tools, release 13.0, V13.0.88"
        /*0030*/ 	.string	"Build cuda_13.0.r13.0/compiler.36424714_0"
        /*0030*/ 	.string	"-arch sm_90a -m 64 "



//--------------------- .note.nv.cuinfo           --------------------------
	.section	.note.nv.cuinfo,"",@"SHT_NOTE"
	.sectionflags	@"SHF_NOTE_NV_CUINFO"
        /*0018*/ 	.short	0x0002
        /*001a*/ 	.short	0x005a
        /*001c*/ 	.short	0x0082
	.zero		2


//--------------------- .nv.info                  --------------------------
	.section	.nv.info,"",@"SHT_CUDA_INFO"
	.align	4


	//----- nvinfo : EIATTR_REGCOUNT
	.align		4
        /*0000*/ 	.byte	0x04, 0x2f
        /*0002*/ 	.short	(.L_15 - .L_14)
	.align		4
.L_14:
        /*0004*/ 	.word	index@(_ZN7cutlass13device_kernelINS_4gemm6kernel13GemmUniversalIN4cute5tupleIJiiiiEEENS1_10collective13CollectiveMmaINS1_34MainloopSm90TmaGmmaWarpSpecializedILi4ENS5_IJNS4_1CILi1EEESB_SB_EEENS1_35KernelTmaWarpSpecializedCooperativeEEENS5_IJNSA_ILi128EEENSA_ILi64EEESF_EEENS_6half_tENS5_IJlSB_lEEESI_SJ_NS4_8TiledMMAINS4_8MMA_AtomIJNS4_4SM904GMMA25MMA_64x64x16_F32F16F16_SSILNSN_5MajorE0ELSP_0ELNSN_7ScaleInE1ELSQ_1EEEEEENS4_6LayoutINS5_IJNSA_ILi2EEESB_SB_EEENS5_IJSB_NSA_ILi0EEESW_EEEEENS5_IJNS4_10UnderscoreESZ_SZ_EEEEENS4_13SM90_TMA_LOADENS4_14ComposedLayoutINS4_7SwizzleILi3ELi4ELi3EEENS4_18smem_ptr_flag_bitsILi16EEENST_INS5_IJNSA_ILi8EEESG_EEENS5_IJSG_SB_EEEEEEEvNS4_8identityES12_S1C_vS1D_EENS_8epilogue10collective6detail29Sm90TmaWarpSpecializedAdapterINS1G_15DefaultEpilogueISI_SJ_SJ_NS1F_6thread17LinearCombinationISI_Li1EffLNS1K_9ScaleType4KindE0ELNS_15FloatRoundStyleE2ESI_EENS1_15EpilogueDefaultEEEEEvvEEEEvNT_6ParamsE)
        /*0008*/ 	.word	0x000000a8


	//----- nvinfo : EIATTR_FRAME_SIZE
	.align		4
.L_15:
        /*000c*/ 	.byte	0x04, 0x11
        /*000e*/ 	.short	(.L_17 - .L_16)
	.align		4
.L_16:
        /*0010*/ 	.word	index@(_ZN7cutlass13device_kernelINS_4gemm6kernel13GemmUniversalIN4cute5tupleIJiiiiEEENS1_10collective13CollectiveMmaINS1_34MainloopSm90TmaGmmaWarpSpecializedILi4ENS5_IJNS4_1CILi1EEESB_SB_EEENS1_35KernelTmaWarpSpecializedCooperativeEEENS5_IJNSA_ILi128EEENSA_ILi64EEESF_EEENS_6half_tENS5_IJlSB_lEEESI_SJ_NS4_8TiledMMAINS4_8MMA_AtomIJNS4_4SM904GMMA25MMA_64x64x16_F32F16F16_SSILNSN_5MajorE0ELSP_0ELNSN_7ScaleInE1ELSQ_1EEEEEENS4_6LayoutINS5_IJNSA_ILi2EEESB_SB_EEENS5_IJSB_NSA_ILi0EEESW_EEEEENS5_IJNS4_10UnderscoreESZ_SZ_EEEEENS4_13SM90_TMA_LOADENS4_14ComposedLayoutINS4_7SwizzleILi3ELi4ELi3EEENS4_18smem_ptr_flag_bitsILi16EEENST_INS5_IJNSA_ILi8EEESG_EEENS5_IJSG_SB_EEEEEEEvNS4_8identityES12_S1C_vS1D_EENS_8epilogue10collective6detail29Sm90TmaWarpSpecializedAdapterINS1G_15DefaultEpilogueISI_SJ_SJ_NS1F_6thread17LinearCombinationISI_Li1EffLNS1K_9ScaleType4KindE0ELNS_15FloatRoundStyleE2ESI_EENS1_15EpilogueDefaultEEEEEvvEEEEvNT_6ParamsE)
        /*0014*/ 	.word	0x00000000


	//----- nvinfo : EIATTR_MIN_STACK_SIZE
	.align		4
.L_17:
        /*0018*/ 	.byte	0x04, 0x12
        /*001a*/ 	.short	(.L_19 - .L_18)
	.align		4
.L_18:
        /*001c*/ 	.word	index@(_ZN7cutlass13device_kernelINS_4gemm6kernel13GemmUniversalIN4cute5tupleIJiiiiEEENS1_10collective13CollectiveMmaINS1_34MainloopSm90TmaGmmaWarpSpecializedILi4ENS5_IJNS4_1CILi1EEESB_SB_EEENS1_35KernelTmaWarpSpecializedCooperativeEEENS5_IJNSA_ILi128EEENSA_ILi64EEESF_EEENS_6half_tENS5_IJlSB_lEEESI_SJ_NS4_8TiledMMAINS4_8MMA_AtomIJNS4_4SM904GMMA25MMA_64x64x16_F32F16F16_SSILNSN_5MajorE0ELSP_0ELNSN_7ScaleInE1ELSQ_1EEEEEENS4_6LayoutINS5_IJNSA_ILi2EEESB_SB_EEENS5_IJSB_NSA_ILi0EEESW_EEEEENS5_IJNS4_10UnderscoreESZ_SZ_EEEEENS4_13SM90_TMA_LOADENS4_14ComposedLayoutINS4_7SwizzleILi3ELi4ELi3EEENS4_18smem_ptr_flag_bitsILi16EEENST_INS5_IJNSA_ILi8EEESG_EEENS5_IJSG_SB_EEEEEEEvNS4_8identityES12_S1C_vS1D_EENS_8epilogue10collective6detail29Sm90TmaWarpSpecializedAdapterINS1G_15DefaultEpilogueISI_SJ_SJ_NS1F_6thread17LinearCombinationISI_Li1EffLNS1K_9ScaleType4KindE0ELNS_15FloatRoundStyleE2ESI_EENS1_15EpilogueDefaultEEEEEvvEEEEvNT_6ParamsE)
        /*0020*/ 	.word	0x00000000
.L_19:


//--------------------- .nv.compat                --------------------------
	.section	.nv.compat,"",@"SHT_CUDA_COMPAT_INFO"
	.align	4
        /*0000*/ 	.byte	0x02, 0x09, 0x01, 0x00, 0x02, 0x02, 0x04, 0x00, 0x02, 0x05, 0x05, 0x00, 0x03, 0x07, 0x01, 0x01
        /*0010*/ 	.byte	0x02, 0x03, 0x01, 0x00, 0x02, 0x06, 0x01, 0x00, 0x04, 0x0b, 0x08, 0x00, 0x00, 0x00, 0x00, 0x00
        /*0020*/ 	.byte	0x00, 0x00, 0x00, 0x00


//--------------------- .nv.info._ZN7cutlass13device_kernelINS_4gemm6kernel13GemmUniversalIN4cute5tupleIJiiiiEEENS1_10collective13CollectiveMmaINS1_34MainloopSm90TmaGmmaWarpSpecializedILi4ENS5_IJNS4_1CILi1EEESB_SB_EEENS1_35KernelTmaWarpSpecializedCooperativeEEENS5_IJNSA_ILi128EEENSA_ILi64EEESF_EEENS_6half_tENS5_IJlSB_lEEESI_SJ_NS4_8TiledMMAINS4_8MMA_AtomIJNS4_4SM904GMMA25MMA_64x64x16_F32F16F16_SSILNSN_5MajorE0ELSP_0ELNSN_7ScaleInE1ELSQ_1EEEEEENS4_6LayoutINS5_IJNSA_ILi2EEESB_SB_EEENS5_IJSB_NSA_ILi0EEESW_EEEEENS5_IJNS4_10UnderscoreESZ_SZ_EEEEENS4_13SM90_TMA_LOADENS4_14ComposedLayoutINS4_7SwizzleILi3ELi4ELi3EEENS4_18smem_ptr_flag_bitsILi16EEENST_INS5_IJNSA_ILi8EEESG_EEENS5_IJSG_SB_EEEEEEEvNS4_8identityES12_S1C_vS1D_EENS_8epilogue10collective6detail29Sm90TmaWarpSpecializedAdapterINS1G_15DefaultEpilogueISI_SJ_SJ_NS1F_6thread17LinearCombinationISI_Li1EffLNS1K_9ScaleType4KindE0ELNS_15FloatRoundStyleE2ESI_EENS1_15EpilogueDefaultEEEEEvvEEEEvNT_6ParamsE --------------------------
	.section	.nv.info._ZN7cutlass13device_kernelINS_4gemm6kernel13GemmUniversalIN4cute5tupleIJiiiiEEENS1_10collective13CollectiveMmaINS1_34MainloopSm90TmaGmmaWarpSpecializedILi4ENS5_IJNS4_1CILi1EEESB_SB_EEENS1_35KernelTmaWarpSpecializedCooperativeEEENS5_IJNSA_ILi128EEENSA_ILi64EEESF_EEENS_6half_tENS5_IJlSB_lEEESI_SJ_NS4_8TiledMMAINS4_8MMA_AtomIJNS4_4SM904GMMA25MMA_64x64x16_F32F16F16_SSILNSN_5MajorE0ELSP_0ELNSN_7ScaleInE1ELSQ_1EEEEEENS4_6LayoutINS5_IJNSA_ILi2EEESB_SB_EEENS5_IJSB_NSA_ILi0EEESW_EEEEENS5_IJNS4_10UnderscoreESZ_SZ_EEEEENS4_13SM90_TMA_LOADENS4_14ComposedLayoutINS4_7SwizzleILi3ELi4ELi3EEENS4_18smem_ptr_flag_bitsILi16EEENST_INS5_IJNSA_ILi8EEESG_EEENS5_IJSG_SB_EEEEEEEvNS4_8identityES12_S1C_vS1D_EENS_8epilogue10collective6detail29Sm90TmaWarpSpecializedAdapterINS1G_15DefaultEpilogueISI_SJ_SJ_NS1F_6thread17LinearCombinationISI_Li1EffLNS1K_9ScaleType4KindE0ELNS_15FloatRoundStyleE2ESI_EENS1_15EpilogueDefaultEEEEEvvEEEEvNT_6ParamsE,"",@"SHT_CUDA_INFO"
	.sectionflags	@""
	.align	4


	//----- nvinfo : EIATTR_CUDA_API_VERSION
	.align		4
        /*0000*/ 	.byte	0x04, 0x37
        /*0002*/ 	.short	(.L_21 - .L_20)
.L_20:
        /*0004*/ 	.word	0x00000082


	//----- nvinfo : EIATTR_KPARAM_INFO
	.align		4
.L_21:
        /*0008*/ 	.byte	0x04, 0x17
        /*000a*/ 	.short	(.L_23 - .L_22)
.L_22:
        /*000c*/ 	.word	0x00000000
        /*0010*/ 	.short	0x0000
        /*0012*/ 	.short	0x0070
        /*0014*/ 	.byte	0x00, 0xf0, 0x01, 0x10


	//----- nvinfo : EIATTR_SPARSE_MMA_MASK
	.align		4
.L_23:
        /*0018*/ 	.byte	0x03, 0x50
        /*001a*/ 	.short	0x0000


	//----- nvinfo : EIATTR_MAXREG_COUNT
	.align		4
        /*001c*/ 	.byte	0x03, 0x1b
        /*001e*/ 	.short	0x00a8


	//----- nvinfo : EIATTR_NUM_BARRIERS
	.align		4
        /*0020*/ 	.byte	0x02, 0x4c
        /*0022*/ 	.byte	0x01
	.zero		1


	//----- nvinfo : EIATTR_EXTERNS
	.align		4
        /*0024*/ 	.byte	0x04, 0x0f
        /*0026*/ 	.short	(.L_25 - .L_24)


	//   ....[0]....
	.align		4
.L_24:
        /*0028*/ 	.word	index@(__assertfail)


	//----- nvinfo : EIATTR_MERCURY_ISA_VERSION
	.align		4
.L_25:
        /*002c*/ 	.byte	0x03, 0x5f
        /*002e*/ 	.short	0x0101


	//----- nvinfo : EIATTR_INT_WARP_WIDE_INSTR_OFFSETS
	.align		4
        /*0030*/ 	.byte	0x04, 0x31
        /*0032*/ 	.short	(.L_27 - .L_26)


	//   ....[0]....
.L_26:
        /*0034*/ 	.word	0x000003b0


	//   ....[1]....
        /*0038*/ 	.word	0x000003c0


	//   ....[2]....
        /*003c*/ 	.word	0x000004e0


	//----- nvinfo : EIATTR_COOP_GROUP_MASK_REGIDS
	.align		4
.L_27:
        /*0040*/ 	.byte	0x04, 0x29
        /*0042*/ 	.short	(.L_29 - .L_28)


	//   ....[0]....
.L_28:
        /*0044*/ 	.word	0xffffffff


	//   ....[1]....
        /*0048*/ 	.word	0xffffffff


	//   ....[2]....
        /*004c*/ 	.word	0xffffffff


	//   ....[3]....
        /*0050*/ 	.word	0xffffffff


	//   ....[4]....
        /*0054*/ 	.word	0xffffffff


	//----- nvinfo : EIATTR_COOP_GROUP_INSTR_OFFSETS
	.align		4
.L_29:
        /*0058*/ 	.byte	0x04, 0x28
        /*005a*/ 	.short	(.L_31 - .L_30)


	//   ....[0]....
.L_30:
        /*005c*/ 	.word	0x00000060


	//   ....[1]....
        /*0060*/ 	.word	0x00000070


	//   ....[2]....
        /*0064*/ 	.word	0x00000130


	//   ....[3]....
        /*0068*/ 	.word	0x000002c0


	//   ....[4]....
        /*006c*/ 	.word	0x000011c0


	//----- nvinfo : EIATTR_REG_RECONFIG
	.align		4
.L_31:
        /*0070*/ 	.byte	0x01, 0x54
	.zero		2


	//----- nvinfo : EIATTR_SYSCALL_OFFSETS
	.align		4
        /*0074*/ 	.byte	0x04, 0x46
        /*0076*/ 	.short	(.L_33 - .L_32)


	//   ....[0]....
.L_32:
        /*0078*/ 	.word	0x000013b0


	//----- nvinfo : EIATTR_MBARRIER_INSTR_OFFSETS
	.align		4
.L_33:
        /*007c*/ 	.byte	0x04, 0x39
        /*007e*/ 	.short	(.L_35 - .L_34)


	//   ....[0]....
.L_34:
        /*0080*/ 	.word	0x00000230
        /*0084*/ 	.word	0x000000ff
        /*0088*/ 	.word	0x00000000
        /*008c*/ 	.short	0x0100
        /*008e*/ 	.byte	0x08
	.zero		1


	//   ....[1]....
        /*0090*/ 	.word	0x00000240
        /*0094*/ 	.word	0x000000ff
        /*0098*/ 	.word	0x00000020
        /*009c*/ 	.short	0x0100
        /*009e*/ 	.byte	0x08
	.zero		1


	//   ....[2]....
        /*00a0*/ 	.word	0x00000250
        /*00a4*/ 	.word	0x000000ff
        /*00a8*/ 	.word	0x00000008
        /*00ac*/ 	.short	0x0100
        /*00ae*/ 	.byte	0x08
	.zero		1


	//   ....[3]....
        /*00b0*/ 	.word	0x00000260
        /*00b4*/ 	.word	0x000000ff
        /*00b8*/ 	.word	0x00000028
        /*00bc*/ 	.short	0x0100
        /*00be*/ 	.byte	0x08
	.zero		1


	//   ....[4]....
        /*00c0*/ 	.word	0x00000270
        /*00c4*/ 	.word	0x000000ff
        /*00c8*/ 	.word	0x00000010
        /*00cc*/ 	.short	0x0100
        /*00ce*/ 	.byte	0x08
	.zero		1


	//   ....[5]....
        /*00d0*/ 	.word	0x00000280
        /*00d4*/ 	.word	0x000000ff
        /*00d8*/ 	.word	0x00000030
        /*00dc*/ 	.short	0x0100
        /*00de*/ 	.byte	0x08
	.zero		1


	//   ....[6]....
        /*00e0*/ 	.word	0x00000290
        /*00e4*/ 	.word	0x000000ff
        /*00e8*/ 	.word	0x00000018
        /*00ec*/ 	.short	0x0100
        /*00ee*/ 	.byte	0x08
	.zero		1


	//   ....[7]....
        /*00f0*/ 	.word	0x000002a0
        /*00f4*/ 	.word	0x000000ff
        /*00f8*/ 	.word	0x00000038
        /*00fc*/ 	.short	0x0100
        /*00fe*/ 	.byte	0x08
	.zero		1


	//   ....[8]....
        /*0100*/ 	.word	0x00000560
        /*0104*/ 	.word	0x000000ff
        /*0108*/ 	.word	0x00000050
        /*010c*/ 	.short	0x0100
        /*010e*/ 	.byte	0x08
	.zero		1


	//   ....[9]....
        /*0110*/ 	.word	0x000005c0
        /*0114*/ 	.word	0x000000ff
        /*0118*/ 	.word	0x00000058
        /*011c*/ 	.short	0x0100
        /*011e*/ 	.byte	0x08
	.zero		1


	//   ....[10]....
        /*0120*/ 	.word	0x00001430
        /*0124*/ 	.word	0x00000003
        /*0128*/ 	.word	0x00000000
        /*012c*/ 	.short	0x010a
        /*012e*/ 	.byte	0x3f
	.zero		1


	//   ....[11]....
        /*0130*/ 	.word	0x00001490
        /*0134*/ 	.word	0x00000003
        /*0138*/ 	.word	0x00000000
        /*013c*/ 	.short	0x010a
        /*013e*/ 	.byte	0x3f
	.zero		1


	//   ....[12]....
        /*0140*/ 	.word	0x000019a0
        /*0144*/ 	.word	0x000000ff
        /*0148*/ 	.word	0x00000000
        /*014c*/ 	.short	0x010a
        /*014e*/ 	.byte	0x08
	.zero		1


	//   ....[13]....
        /*0150*/ 	.word	0x000019e0
        /*0154*/ 	.word	0x000000ff
        /*0158*/ 	.word	0x00000000
        /*015c*/ 	.short	0x010a
        /*015e*/ 	.byte	0x08
	.zero		1


	//   ....[14]....
        /*0160*/ 	.word	0x00001e00
        /*0164*/ 	.word	0x000000ff
        /*0168*/ 	.word	0x00000000
        /*016c*/ 	.short	0x0101
        /*016e*/ 	.byte	0x07
	.zero		1


	//   ....[15]....
        /*0170*/ 	.word	0x00001fc0
        /*0174*/ 	.word	0x000000ff
        /*0178*/ 	.word	0x00000000
        /*017c*/ 	.short	0x0101
        /*017e*/ 	.byte	0x04
	.zero		1


	//   ....[16]....
        /*0180*/ 	.word	0x00005370
        /*0184*/ 	.word	0x0000000e
        /*0188*/ 	.word	0x00000020
        /*018c*/ 	.short	0x010a
        /*018e*/ 	.byte	0x3f
	.zero		1


	//   ....[17]....
        /*0190*/ 	.word	0x000057f0
        /*0194*/ 	.word	0x00000005
        /*0198*/ 	.word	0x00000058
        /*019c*/ 	.short	0x0101
        /*019e*/ 	.byte	0x3f
	.zero		1


	//   ....[18]....
        /*01a0*/ 	.word	0x00005f00
        /*01a4*/ 	.word	0x00000007
        /*01a8*/ 	.word	0x00000000
        /*01ac*/ 	.short	0x010a
        /*01ae*/ 	.byte	0x3f
	.zero		1


	//   ....[19]....
        /*01b0*/ 	.word	0x00005f80
        /*01b4*/ 	.word	0x00000008
        /*01b8*/ 	.word	0x00000000
        /*01bc*/ 	.short	0x010a
        /*01be*/ 	.byte	0x3f
	.zero		1


	//   ....[20]....
        /*01c0*/ 	.word	0x00006010
        /*01c4*/ 	.word	0x0000000b
        /*01c8*/ 	.word	0x00000000
        /*01cc*/ 	.short	0x010a
        /*01ce*/ 	.byte	0x3f
	.zero		1


	//   ....[21]....
        /*01d0*/ 	.word	0x000060a0
        /*01d4*/ 	.word	0x00000003
        /*01d8*/ 	.word	0x00000000
        /*01dc*/ 	.short	0x010a
        /*01de*/ 	.byte	0x3f
	.zero		1


	//   ....[22]....
        /*01e0*/ 	.word	0x00006100
        /*01e4*/ 	.word	0x00000003
        /*01e8*/ 	.word	0x00000000
        /*01ec*/ 	.short	0x010a
        /*01ee*/ 	.byte	0x3f
	.zero		1


	//   ....[23]....
        /*01f0*/ 	.word	0x00006160
        /*01f4*/ 	.word	0x00000004
        /*01f8*/ 	.word	0x00000000
        /*01fc*/ 	.short	0x010a
        /*01fe*/ 	.byte	0x3f
	.zero		1


	//   ....[24]....
        /*0200*/ 	.word	0x00006230
        /*0204*/ 	.word	0x0000000e
        /*0208*/ 	.word	0x00000020
        /*020c*/ 	.short	0x010a
        /*020e*/ 	.byte	0x3f
	.zero		1


	//   ....[25]....
        /*0210*/ 	.word	0x00006300
        /*0214*/ 	.word	0x00000007
        /*0218*/ 	.word	0x00000000
        /*021c*/ 	.short	0x010a
        /*021e*/ 	.byte	0x3f
	.zero		1


	//   ....[26]....
        /*0220*/ 	.word	0x00006350
        /*0224*/ 	.word	0x00000008
        /*0228*/ 	.word	0x00000000
        /*022c*/ 	.short	0x010a
        /*022e*/ 	.byte	0x3f
	.zero		1


	//   ....[27]....
        /*0230*/ 	.word	0x000063a0
        /*0234*/ 	.word	0x0000000b
        /*0238*/ 	.word	0x00000000
        /*023c*/ 	.short	0x010a
        /*023e*/ 	.byte	0x3f
	.zero		1


	//----- nvinfo : EIATTR_NUM_MBARRIERS
	.align		4
.L_35:
        /*0240*/ 	.byte	0x03, 0x38
        /*0242*/ 	.short	0x000a


	//----- nvinfo : EIATTR_EXIT_INSTR_OFFSETS
	.align		4
        /*0244*/ 	.byte	0x04, 0x1c
        /*0246*/ 	.short	(.L_37 - .L_36)


	//   ....[0]....
.L_36:
        /*0248*/ 	.word	0x00000660


	//   ....[1]....
        /*024c*/ 	.word	0x00000f20


	//   ....[2]....
        /*0250*/ 	.word	0x00004a50


	//   ....[3]....
        /*0254*/ 	.word	0x00005080


	//   ....[4]....
        /*0258*/ 	.word	0x000060f0


	//----- nvinfo : EIATTR_MAX_THREADS
	.align		4
.L_37:
        /*025c*/ 	.byte	0x04, 0x05
        /*025e*/ 	.short	(.L_39 - .L_38)
.L_38:
        /*0260*/ 	.word	0x00000180
        /*0264*/ 	.word	0x00000001
        /*0268*/ 	.word	0x00000001


	//----- nvinfo : EIATTR_CRS_STACK_SIZE
	.align		4
.L_39:
        /*026c*/ 	.byte	0x04, 0x1e
        /*026e*/ 	.short	(.L_41 - .L_40)
.L_40:
        /*0270*/ 	.word	0x00000000


	//----- nvinfo : EIATTR_CBANK_PARAM_SIZE
	.align		4
.L_41:
        /*0274*/ 	.byte	0x03, 0x19
        /*0276*/ 	.short	0x0470


	//----- nvinfo : EIATTR_PARAM_CBANK
	.align		4
        /*0278*/ 	.byte	0x04, 0x0a
        /*027a*/ 	.short	(.L_43 - .L_42)
	.align		4
.L_42:
        /*027c*/ 	.word	index@(.nv.constant0._ZN7cutlass13device_kernelINS_4gemm6kernel13GemmUniversalIN4cute5tupleIJiiiiEEENS1_10collective13CollectiveMmaINS1_34MainloopSm90TmaGmmaWarpSpecializedILi4ENS5_IJNS4_1CILi1EEESB_SB_EEENS1_35KernelTmaWarpSpecializedCooperativeEEENS5_IJNSA_ILi128EEENSA_ILi64EEESF_EEENS_6half_tENS5_IJlSB_lEEESI_SJ_NS4_8TiledMMAINS4_8MMA_AtomIJNS4_4SM904GMMA25MMA_64x64x16_F32F16F16_SSILNSN_5MajorE0ELSP_0ELNSN_7ScaleInE1ELSQ_1EEEEEENS4_6LayoutINS5_IJNSA_ILi2EEESB_SB_EEENS5_IJSB_NSA_ILi0EEESW_EEEEENS5_IJNS4_10UnderscoreESZ_SZ_EEEEENS4_13SM90_TMA_LOADENS4_14ComposedLayoutINS4_7SwizzleILi3ELi4ELi3EEENS4_18smem_ptr_flag_bitsILi16EEENST_INS5_IJNSA_ILi8EEESG_EEENS5_IJSG_SB_EEEEEEEvNS4_8identityES12_S1C_vS1D_EENS_8epilogue10collective6detail29Sm90TmaWarpSpecializedAdapterINS1G_15DefaultEpilogueISI_SJ_SJ_NS1F_6thread17LinearCombinationISI_Li1EffLNS1K_9ScaleType4KindE0ELNS_15FloatRoundStyleE2ESI_EENS1_15EpilogueDefaultEEEEEvvEEEEvNT_6ParamsE)
        /*0280*/ 	.short	0x0210
        /*0282*/ 	.short	0x0470


	//----- nvinfo : EIATTR_SW_WAR
	.align		4
.L_43:
        /*0284*/ 	.byte	0x04, 0x36
        /*0286*/ 	.short	(.L_45 - .L_44)
.L_44:
        /*0288*/ 	.word	0x00000008
.L_45:


//--------------------- .nv.callgraph             --------------------------
	.section	.nv.callgraph,"",@"SHT_CUDA_CALLGRAPH"
	.align	4
	.sectionentsize	8
	.align		4
        /*0000*/ 	.word	0x00000000
	.align		4
        /*0004*/ 	.word	0xffffffff
	.align		4
        /*0008*/ 	.word	index@(_ZN7cutlass13device_kernelINS_4gemm6kernel13GemmUniversalIN4cute5tupleIJiiiiEEENS1_10collective13CollectiveMmaINS1_34MainloopSm90TmaGmmaWarpSpecializedILi4ENS5_IJNS4_1CILi1EEESB_SB_EEENS1_35KernelTmaWarpSpecializedCooperativeEEENS5_IJNSA_ILi128EEENSA_ILi64EEESF_EEENS_6half_tENS5_IJlSB_lEEESI_SJ_NS4_8TiledMMAINS4_8MMA_AtomIJNS4_4SM904GMMA25MMA_64x64x16_F32F16F16_SSILNSN_5MajorE0ELSP_0ELNSN_7ScaleInE1ELSQ_1EEEEEENS4_6LayoutINS5_IJNSA_ILi2EEESB_SB_EEENS5_IJSB_NSA_ILi0EEESW_EEEEENS5_IJNS4_10UnderscoreESZ_SZ_EEEEENS4_13SM90_TMA_LOADENS4_14ComposedLayoutINS4_7SwizzleILi3ELi4ELi3EEENS4_18smem_ptr_flag_bitsILi16EEENST_INS5_IJNSA_ILi8EEESG_EEENS5_IJSG_SB_EEEEEEEvNS4_8identityES12_S1C_vS1D_EENS_8epilogue10collective6detail29Sm90TmaWarpSpecializedAdapterINS1G_15DefaultEpilogueISI_SJ_SJ_NS1F_6thread17LinearCombinationISI_Li1EffLNS1K_9ScaleType4KindE0ELNS_15FloatRoundStyleE2ESI_EENS1_15EpilogueDefaultEEEEEvvEEEEvNT_6ParamsE)
	.align		4
        /*000c*/ 	.word	index@(__assertfail)
	.align		4
        /*0010*/ 	.word	0x00000000
	.align		4
        /*0014*/ 	.word	0xfffffffe
	.align		4
        /*0018*/ 	.word	0x00000000
	.align		4
        /*001c*/ 	.word	0xfffffffd
	.align		4
        /*0020*/ 	.word	0x00000000
	.align		4
        /*0024*/ 	.word	0xfffffffc


//--------------------- .nv.constant4             --------------------------
	.section	.nv.constant4,"a",@progbits
	.align	8
	.align		8
.nv.constant4:
        /*0000*/ 	.dword	__assertfail
	.align		8
        /*0008*/ 	.dword	__unnamed_1
	.align		8
        /*0010*/ 	.dword	_ZN39_INTERNAL_6e40cf1c_4_k_cu_2b4e682f_30224cuda3std3__45__cpo5beginE
	.align		8
        /*0018*/ 	.dword	_ZN39_INTERNAL_6e40cf1c_4_k_cu_2b4e682f_30224cuda3std3__45__cpo3endE
	.align		8
        /*0020*/ 	.dword	_ZN39_INTERNAL_6e40cf1c_4_k_cu_2b4e682f_30224cuda3std3__45__cpo6cbeginE
	.align		8
        /*0028*/ 	.dword	_ZN39_INTERNAL_6e40cf1c_4_k_cu_2b4e682f_30224cuda3std3__45__cpo4cendE
	.align		8
        /*0030*/ 	.dword	_ZN39_INTERNAL_6e40cf1c_4_k_cu_2b4e682f_30224cuda3std3__441_GLOBAL__N__6e40cf1c_4_k_cu_2b4e682f_30226ignoreE
	.align		8
        /*0038*/ 	.dword	_ZN39_INTERNAL_6e40cf1c_4_k_cu_2b4e682f_30224cuda3std3__419piecewise_constructE
	.align		8
        /*0040*/ 	.dword	_ZN39_INTERNAL_6e40cf1c_4_k_cu_2b4e682f_30224cuda3std3__48in_placeE
	.align		8
        /*0048*/ 	.dword	_ZN39_INTERNAL_6e40cf1c_4_k_cu_2b4e682f_30224cuda3std6ranges3__45__cpo4swapE
	.align		8
        /*0050*/ 	.dword	_ZN39_INTERNAL_6e40cf1c_4_k_cu_2b4e682f_30224cuda3std6ranges3__45__cpo9iter_moveE
	.align		8
        /*0058*/ 	.dword	_ZN39_INTERNAL_6e40cf1c_4_k_cu_2b4e682f_30224cute7productE
	.align		8
        /*0060*/ 	.dword	_ZN39_INTERNAL_6e40cf1c_4_k_cu_2b4e682f_30224cute1_E
	.align		8
        /*0068*/ 	.dword	$str$22
	.align		8
        /*0070*/ 	.dword	$str$23


//--------------------- .text._ZN7cutlass13device_kernelINS_4gemm6kernel13GemmUniversalIN4cute5tupleIJiiiiEEENS1_10collective13CollectiveMmaINS1_34MainloopSm90TmaGmmaWarpSpecializedILi4ENS5_IJNS4_1CILi1EEESB_SB_EEENS1_35KernelTmaWarpSpecializedCooperativeEEENS5_IJNSA_ILi128EEENSA_ILi64EEESF_EEENS_6half_tENS5_IJlSB_lEEESI_SJ_NS4_8TiledMMAINS4_8MMA_AtomIJNS4_4SM904GMMA25MMA_64x64x16_F32F16F16_SSILNSN_5MajorE0ELSP_0ELNSN_7ScaleInE1ELSQ_1EEEEEENS4_6LayoutINS5_IJNSA_ILi2EEESB_SB_EEENS5_IJSB_NSA_ILi0EEESW_EEEEENS5_IJNS4_10UnderscoreESZ_SZ_EEEEENS4_13SM90_TMA_LOADENS4_14ComposedLayoutINS4_7SwizzleILi3ELi4ELi3EEENS4_18smem_ptr_flag_bitsILi16EEENST_INS5_IJNSA_ILi8EEESG_EEENS5_IJSG_SB_EEEEEEEvNS4_8identityES12_S1C_vS1D_EENS_8epilogue10collective6detail29Sm90TmaWarpSpecializedAdapterINS1G_15DefaultEpilogueISI_SJ_SJ_NS1F_6thread17LinearCombinationISI_Li1EffLNS1K_9ScaleType4KindE0ELNS_15FloatRoundStyleE2ESI_EENS1_15EpilogueDefaultEEEEEvvEEEEvNT_6ParamsE --------------------------
	.section	.text._ZN7cutlass13device_kernelINS_4gemm6kernel13GemmUniversalIN4cute5tupleIJiiiiEEENS1_10collective13CollectiveMmaINS1_34MainloopSm90TmaGmmaWarpSpecializedILi4ENS5_IJNS4_1CILi1EEESB_SB_EEENS1_35KernelTmaWarpSpecializedCooperativeEEENS5_IJNSA_ILi128EEENSA_ILi64EEESF_EEENS_6half_tENS5_IJlSB_lEEESI_SJ_NS4_8TiledMMAINS4_8MMA_AtomIJNS4_4SM904GMMA25MMA_64x64x16_F32F16F16_SSILNSN_5MajorE0ELSP_0ELNSN_7ScaleInE1ELSQ_1EEEEEENS4_6LayoutINS5_IJNSA_ILi2EEESB_SB_EEENS5_IJSB_NSA_ILi0EEESW_EEEEENS5_IJNS4_10UnderscoreESZ_SZ_EEEEENS4_13SM90_TMA_LOADENS4_14ComposedLayoutINS4_7SwizzleILi3ELi4ELi3EEENS4_18smem_ptr_flag_bitsILi16EEENST_INS5_IJNSA_ILi8EEESG_EEENS5_IJSG_SB_EEEEEEEvNS4_8identityES12_S1C_vS1D_EENS_8epilogue10collective6detail29Sm90TmaWarpSpecializedAdapterINS1G_15DefaultEpilogueISI_SJ_SJ_NS1F_6thread17LinearCombinationISI_Li1EffLNS1K_9ScaleType4KindE0ELNS_15FloatRoundStyleE2ESI_EENS1_15EpilogueDefaultEEEEEvvEEEEvNT_6ParamsE,"ax",@progbits
	.align	128
.text._ZN7cutlass13device_kernelINS_4gemm6kernel13GemmUniversalIN4cute5tupleIJiiiiEEENS1_10collective13CollectiveMmaINS1_34MainloopSm90TmaGmmaWarpSpecializedILi4ENS5_IJNS4_1CILi1EEESB_SB_EEENS1_35KernelTmaWarpSpecializedCooperativeEEENS5_IJNSA_ILi128EEENSA_ILi64EEESF_EEENS_6half_tENS5_IJlSB_lEEESI_SJ_NS4_8TiledMMAINS4_8MMA_AtomIJNS4_4SM904GMMA25MMA_64x64x16_F32F16F16_SSILNSN_5MajorE0ELSP_0ELNSN_7ScaleInE1ELSQ_1EEEEEENS4_6LayoutINS5_IJNSA_ILi2EEESB_SB_EEENS5_IJSB_NSA_ILi0EEESW_EEEEENS5_IJNS4_10UnderscoreESZ_SZ_EEEEENS4_13SM90_TMA_LOADENS4_14ComposedLayoutINS4_7SwizzleILi3ELi4ELi3EEENS4_18smem_ptr_flag_bitsILi16EEENST_INS5_IJNSA_ILi8EEESG_EEENS5_IJSG_SB_EEEEEEEvNS4_8identityES12_S1C_vS1D_EENS_8epilogue10collective6detail29Sm90TmaWarpSpecializedAdapterINS1G_15DefaultEpilogueISI_SJ_SJ_NS1F_6thread17LinearCombinationISI_Li1EffLNS1K_9ScaleType4KindE0ELNS_15FloatRoundStyleE2ESI_EENS1_15EpilogueDefaultEEEEEvvEEEEvNT_6ParamsE:
        .type           _ZN7cutlass13device_kernelINS_4gemm6kernel13GemmUniversalIN4cute5tupleIJiiiiEEENS1_10collective13CollectiveMmaINS1_34MainloopSm90TmaGmmaWarpSpecializedILi4ENS5_IJNS4_1CILi1EEESB_SB_EEENS1_35KernelTmaWarpSpecializedCooperativeEEENS5_IJNSA_ILi128EEENSA_ILi64EEESF_EEENS_6half_tENS5_IJlSB_lEEESI_SJ_NS4_8TiledMMAINS4_8MMA_AtomIJNS4_4SM904GMMA25MMA_64x64x16_F32F16F16_SSILNSN_5MajorE0ELSP_0ELNSN_7ScaleInE1ELSQ_1EEEEEENS4_6LayoutINS5_IJNSA_ILi2EEESB_SB_EEENS5_IJSB_NSA_ILi0EEESW_EEEEENS5_IJNS4_10UnderscoreESZ_SZ_EEEEENS4_13SM90_TMA_LOADENS4_14ComposedLayoutINS4_7SwizzleILi3ELi4ELi3EEENS4_18smem_ptr_flag_bitsILi16EEENST_INS5_IJNSA_ILi8EEESG_EEENS5_IJSG_SB_EEEEEEEvNS4_8identityES12_S1C_vS1D_EENS_8epilogue10collective6detail29Sm90TmaWarpSpecializedAdapterINS1G_15DefaultEpilogueISI_SJ_SJ_NS1F_6thread17LinearCombinationISI_Li1EffLNS1K_9ScaleType4KindE0ELNS_15FloatRoundStyleE2ESI_EENS1_15EpilogueDefaultEEEEEvvEEEEvNT_6ParamsE,@function
        .size           _ZN7cutlass13device_kernelINS_4gemm6kernel13GemmUniversalIN4cute5tupleIJiiiiEEENS1_10collective13CollectiveMmaINS1_34MainloopSm90TmaGmmaWarpSpecializedILi4ENS5_IJNS4_1CILi1EEESB_SB_EEENS1_35KernelTmaWarpSpecializedCooperativeEEENS5_IJNSA_ILi128EEENSA_ILi64EEESF_EEENS_6half_tENS5_IJlSB_lEEESI_SJ_NS4_8TiledMMAINS4_8MMA_AtomIJNS4_4SM904GMMA25MMA_64x64x16_F32F16F16_SSILNSN_5MajorE0ELSP_0ELNSN_7ScaleInE1ELSQ_1EEEEEENS4_6LayoutINS5_IJNSA_ILi2EEESB_SB_EEENS5_IJSB_NSA_ILi0EEESW_EEEEENS5_IJNS4_10UnderscoreESZ_SZ_EEEEENS4_13SM90_TMA_LOADENS4_14ComposedLayoutINS4_7SwizzleILi3ELi4ELi3EEENS4_18smem_ptr_flag_bitsILi16EEENST_INS5_IJNSA_ILi8EEESG_EEENS5_IJSG_SB_EEEEEEEvNS4_8identityES12_S1C_vS1D_EENS_8epilogue10collective6detail29Sm90TmaWarpSpecializedAdapterINS1G_15DefaultEpilogueISI_SJ_SJ_NS1F_6thread17LinearCombinationISI_Li1EffLNS1K_9ScaleType4KindE0ELNS_15FloatRoundStyleE2ESI_EENS1_15EpilogueDefaultEEEEEvvEEEEvNT_6ParamsE,(.L_x_130 - _ZN7cutlass13device_kernelINS_4gemm6kernel13GemmUniversalIN4cute5tupleIJiiiiEEENS1_10collective13CollectiveMmaINS1_34MainloopSm90TmaGmmaWarpSpecializedILi4ENS5_IJNS4_1CILi1EEESB_SB_EEENS1_35KernelTmaWarpSpecializedCooperativeEEENS5_IJNSA_ILi128EEENSA_ILi64EEESF_EEENS_6half_tENS5_IJlSB_lEEESI_SJ_NS4_8TiledMMAINS4_8MMA_AtomIJNS4_4SM904GMMA25MMA_64x64x16_F32F16F16_SSILNSN_5MajorE0ELSP_0ELNSN_7ScaleInE1ELSQ_1EEEEEENS4_6LayoutINS5_IJNSA_ILi2EEESB_SB_EEENS5_IJSB_NSA_ILi0EEESW_EEEEENS5_IJNS4_10UnderscoreESZ_SZ_EEEEENS4_13SM90_TMA_LOADENS4_14ComposedLayoutINS4_7SwizzleILi3ELi4ELi3EEENS4_18smem_ptr_flag_bitsILi16EEENST_INS5_IJNSA_ILi8EEESG_EEENS5_IJSG_SB_EEEEEEEvNS4_8identityES12_S1C_vS1D_EENS_8epilogue10collective6detail29Sm90TmaWarpSpecializedAdapterINS1G_15DefaultEpilogueISI_SJ_SJ_NS1F_6thread17LinearCombinationISI_Li1EffLNS1K_9ScaleType4KindE0ELNS_15FloatRoundStyleE2ESI_EENS1_15EpilogueDefaultEEEEEvvEEEEvNT_6ParamsE)
        .other          _ZN7cutlass13device_kernelINS_4gemm6kernel13GemmUniversalIN4cute5tupleIJiiiiEEENS1_10collective13CollectiveMmaINS1_34MainloopSm90TmaGmmaWarpSpecializedILi4ENS5_IJNS4_1CILi1EEESB_SB_EEENS1_35KernelTmaWarpSpecializedCooperativeEEENS5_IJNSA_ILi128EEENSA_ILi64EEESF_EEENS_6half_tENS5_IJlSB_lEEESI_SJ_NS4_8TiledMMAINS4_8MMA_AtomIJNS4_4SM904GMMA25MMA_64x64x16_F32F16F16_SSILNSN_5MajorE0ELSP_0ELNSN_7ScaleInE1ELSQ_1EEEEEENS4_6LayoutINS5_IJNSA_ILi2EEESB_SB_EEENS5_IJSB_NSA_ILi0EEESW_EEEEENS5_IJNS4_10UnderscoreESZ_SZ_EEEEENS4_13SM90_TMA_LOADENS4_14ComposedLayoutINS4_7SwizzleILi3ELi4ELi3EEENS4_18smem_ptr_flag_bitsILi16EEENST_INS5_IJNSA_ILi8EEESG_EEENS5_IJSG_SB_EEEEEEEvNS4_8identityES12_S1C_vS1D_EENS_8epilogue10collective6detail29Sm90TmaWarpSpecializedAdapterINS1G_15DefaultEpilogueISI_SJ_SJ_NS1F_6thread17LinearCombinationISI_Li1EffLNS1K_9ScaleType4KindE0ELNS_15FloatRoundStyleE2ESI_EENS1_15EpilogueDefaultEEEEEvvEEEEvNT_6ParamsE,@"STO_CUDA_ENTRY STV_DEFAULT"
_ZN7cutlass13device_kernelINS_4gemm6kernel13GemmUniversalIN4cute5tupleIJiiiiEEENS1_10collective13CollectiveMmaINS1_34MainloopSm90TmaGmmaWarpSpecializedILi4ENS5_IJNS4_1CILi1EEESB_SB_EEENS1_35KernelTmaWarpSpecializedCooperativeEEENS5_IJNSA_ILi128EEENSA_ILi64EEESF_EEENS_6half_tENS5_IJlSB_lEEESI_SJ_NS4_8TiledMMAINS4_8MMA_AtomIJNS4_4SM904GMMA25MMA_64x64x16_F32F16F16_SSILNSN_5MajorE0ELSP_0ELNSN_7ScaleInE1ELSQ_1EEEEEENS4_6LayoutINS5_IJNSA_ILi2EEESB_SB_EEENS5_IJSB_NSA_ILi0EEESW_EEEEENS5_IJNS4_10UnderscoreESZ_SZ_EEEEENS4_13SM90_TMA_LOADENS4_14ComposedLayoutINS4_7SwizzleILi3ELi4ELi3EEENS4_18smem_ptr_flag_bitsILi16EEENST_INS5_IJNSA_ILi8EEESG_EEENS5_IJSG_SB_EEEEEEEvNS4_8identityES12_S1C_vS1D_EENS_8epilogue10collective6detail29Sm90TmaWarpSpecializedAdapterINS1G_15DefaultEpilogueISI_SJ_SJ_NS1F_6thread17LinearCombinationISI_Li1EffLNS1K_9ScaleType4KindE0ELNS_15FloatRoundStyleE2ESI_EENS1_15EpilogueDefaultEEEEEvvEEEEvNT_6ParamsE:
[----:B------:R-:W0:Y:S01]  /*0000*/  LDC R1, c[0x0][0x28] ;  /* 0x00000a00ff017b82 */ /* 0x000e220000000800 */
[----:B------:R-:W1:Y:S01]  /*0010*/  S2R R4, SR_TID.X ;  /* 0x0000000000047919 */ /* 0x000e620000002100 */
[----:B------:R-:W-:Y:S01]  /*0020*/  ELECT P0, URZ, PT ;  /* 0x00000000003f782f */ /* 0x000fe20003800000 */
[----:B------:R-:W-:Y:S01]  /*0030*/  BSSY B0, `(.L_x_0) ;  /* 0x000000f000007945 */ /* 0x000fe20003800000 */
[--C-:B-1----:R-:W-:Y:S02]  /*0040*/  SHF.R.U32.HI R0, RZ, 0x5, R4.reuse ;  /* 0x00000005ff007819 */ /* 0x102fe40000011604 */
[----:B------:R-:W-:-:S03]  /*0050*/  SHF.R.U32.HI R14, RZ, 0x7, R4 ;  /* 0x00000007ff0e7819 */ /* 0x000fc60000011604 */
[----:B------:R-:W1:Y:S04]  /*0060*/  SHFL.IDX PT, R5, R0, RZ, 0x1f ;  /* 0x00001fff00057589 */ /* 0x000e6800000e0000 */
[----:B------:R2:W3:Y:S01]  /*0070*/  SHFL.IDX PT, R10, R14, RZ, 0x1f ;  /* 0x00001fff0e0a7589 */ /* 0x0004e200000e0000 */
[----:B-1----:R-:W-:-:S13]  /*0080*/  ISETP.NE.OR P0, PT, R5, RZ, !P0 ;  /* 0x000000ff0500720c */ /* 0x002fda0004705670 */
[----:B0-23--:R-:W-:Y:S05]  /*0090*/  @P0 BRA `(.L_x_1) ;  /* 0x0000000000200947 */ /* 0x00dfea0003800000 */
[----:B------:R-:W-:Y:S02]  /*00a0*/  ULDC.64 UR4, c[0x0][0x198] ;  /* 0x0000660000047ab9 */ /* 0x000fe40000000a00 */
[----:B------:R-:W-:Y:S02]  /*00b0*/  UIADD3 UR6, UP0, UR4, 0xf0, URZ ;  /* 0x000000f004067890 */ /* 0x000fe4000ff1e03f */
[----:B------:R-:W-:Y:S02]  /*00c0*/  UIADD3 UR4, UP1, UR4, 0x1f0, URZ ;  /* 0x000001f004047890 */ /* 0x000fe4000ff3e03f */
[----:B------:R-:W-:Y:S02]  /*00d0*/  UIADD3.X UR7, URZ, UR5, URZ, UP0, !UPT ;  /* 0x000000053f077290 */ /* 0x000fe400087fe43f */
[----:B------:R-:W-:-:S07]  /*00e0*/  UIADD3.X UR5, URZ, UR5, URZ, UP1, !UPT ;  /* 0x000000053f057290 */ /* 0x000fce0008ffe43f */
[----:B------:R0:W-:Y:S02]  /*00f0*/  UTMACCTL.PF [UR6] ;  /* 0x00000000060079b9 */ /* 0x0001e40008040000 */
[----:B------:R0:W-:Y:S02]  /*0100*/  UTMACCTL.PF [UR4] ;  /* 0x00000000040079b9 */ /* 0x0001e40008040000 */
[----:B0-----:R-:W-:Y:S01]  /*0110*/  NOP ;  /* 0x0000000000007918 */ /* 0x001fe20000000000 */
.L_x_1:
[----:B------:R-:W-:Y:S05]  /*0120*/  BSYNC B0 ;  /* 0x0000000000007941 */ /* 0x000fea0003800000 */
.L_x_0:
[----:B------:R-:W0:Y:S02]  /*0130*/  SHFL.IDX PT, R2, R0, RZ, 0x1f ;  /* 0x00001fff00027589 */ /* 0x000e2400000e0000 */
[----:B0-----:R-:W-:-:S13]  /*0140*/  ISETP.NE.AND P0, PT, R2, RZ, PT ;  /* 0x000000ff0200720c */ /* 0x001fda0003f05270 */
[----:B------:R-:W-:Y:S05]  /*0150*/  @P0 BRA `(.L_x_2) ;  /* 0x0000000000580947 */ /* 0x000fea0003800000 */
[----:B------:R-:W0:Y:S01]  /*0160*/  S2UR UR8, SR_CgaCtaId ;  /* 0x00000000000879c3 */ /* 0x000e220000008800 */
[----:B------:R-:W-:Y:S01]  /*0170*/  UMOV UR4, 0x400 ;  /* 0x0000040000047882 */ /* 0x000fe20000000000 */
[----:B------:R-:W-:Y:S01]  /*0180*/  UMOV UR5, 0x1 ;  /* 0x0000000100057882 */ /* 0x000fe20000000000 */
[----:B------:R-:W-:Y:S01]  /*0190*/  UMOV UR6, 0x100 ;  /* 0x0000010000067882 */ /* 0x000fe20000000000 */
[----:B------:R-:W-:Y:S01]  /*01a0*/  ELECT P0, URZ, PT ;  /* 0x00000000003f782f */ /* 0x000fe20003800000 */
[----:B------:R-:W-:-:S04]  /*01b0*/  UIADD3 UR6, -UR6, 0x100000, URZ ;  /* 0x0010000006067890 */ /* 0x000fc8000fffe13f */
[----:B------:R-:W-:Y:S02]  /*01c0*/  USHF.L.U32 UR7, UR6, 0xb, URZ ;  /* 0x0000000b06077899 */ /* 0x000fe4000800063f */
[----:B------:R-:W-:Y:S02]  /*01d0*/  USHF.L.U32 UR6, UR6, 0x1, URZ ;  /* 0x0000000106067899 */ /* 0x000fe4000800063f */
[----:B0-----:R-:W-:Y:S02]  /*01e0*/  ULEA UR8, UR8, UR4, 0x18 ;  /* 0x0000000408087291 */ /* 0x001fe4000f8ec03f */
[----:B------:R-:W-:-:S04]  /*01f0*/  UIADD3 UR4, -UR5, 0x100000, URZ ;  /* 0x0010000005047890 */ /* 0x000fc8000fffe13f */
[----:B------:R-:W-:Y:S02]  /*0200*/  USHF.L.U32 UR5, UR4, 0xb, URZ ;  /* 0x0000000b04057899 */ /* 0x000fe4000800063f */
[----:B------:R-:W-:Y:S01]  /*0210*/  USHF.L.U32 UR4, UR4, 0x1, URZ ;  /* 0x0000000104047899 */ /* 0x000fe2000800063f */
[----:B------:R-:W0:Y:S11]  /*0220*/  FENCE.VIEW.ASYNC.S ;  /* 0x00000000000073c6 */ /* 0x000e360000000000 */
[----:B0-----:R0:W1:Y:S01]  /*0230*/  SYNCS.EXCH.64 URZ, [UR8], UR4 ;  /* 0x00000004083f75b2 */ /* 0x0010620008000100 */
[----:B------:R0:W2:Y:S01]  /*0240*/  SYNCS.EXCH.64 URZ, [UR8+0x20], UR6 ;  /* 0x00002006083f75b2 */ /* 0x0000a20008000100 */
[----:B------:R0:W3:Y:S01]  /*0250*/  SYNCS.EXCH.64 URZ, [UR8+0x8], UR4 ;  /* 0x00000804083f75b2 */ /* 0x0000e20008000100 */
[----:B------:R0:W4:Y:S01]  /*0260*/  SYNCS.EXCH.64 URZ, [UR8+0x28], UR6 ;  /* 0x00002806083f75b2 */ /* 0x0001220008000100 */
[----:B------:R0:W0:Y:S01]  /*0270*/  SYNCS.EXCH.64 URZ, [UR8+0x10], UR4 ;  /* 0x00001004083f75b2 */ /* 0x0000220008000100 */
[----:B------:R0:W0:Y:S01]  /*0280*/  SYNCS.EXCH.64 URZ, [UR8+0x30], UR6 ;  /* 0x00003006083f75b2 */ /* 0x0000220008000100 */
[----:B------:R0:W0:Y:S01]  /*0290*/  SYNCS.EXCH.64 URZ, [UR8+0x18], UR4 ;  /* 0x00001804083f75b2 */ /* 0x0000220008000100 */
[----:B------:R0:W0:Y:S01]  /*02a0*/  SYNCS.EXCH.64 URZ, [UR8+0x38], UR6 ;  /* 0x00003806083f75b2 */ /* 0x0000220008000100 */
[----:B------:R-:W-:Y:S01]  /*02b0*/  NOP ;  /* 0x0000000000007918 */ /* 0x000fe20000000000 */
.L_x_2:
[----:B------:R-:W5:Y:S01]  /*02c0*/  SHFL.IDX PT, R0, R0, RZ, 0x1f ;  /* 0x00001fff00007589 */ /* 0x000f6200000e0000 */
[----:B------:R-:W-:Y:S01]  /*02d0*/  ELECT P0, URZ, PT ;  /* 0x00000000003f782f */ /* 0x000fe20003800000 */
[----:B------:R-:W1:Y:S01]  /*02e0*/  LDC R2, c[0x0][0x65c] ;  /* 0x00019700ff027b82 */ /* 0x000e620000000800 */
[----:B0-----:R-:W-:Y:S01]  /*02f0*/  UMOV UR4, 0x20 ;  /* 0x0000002000047882 */ /* 0x001fe20000000000 */
[----:B------:R-:W0:Y:S01]  /*0300*/  S2R R3, SR_CTAID.Y ;  /* 0x0000000000037919 */ /* 0x000e220000002600 */
[----:B------:R-:W-:Y:S01]  /*0310*/  NOP ;  /* 0x0000000000007918 */ /* 0x000fe20000000000 */
[----:B------:R-:W-:Y:S01]  /*0320*/  ISETP.NE.AND P2, PT, R10, RZ, PT ;  /* 0x000000ff0a00720c */ /* 0x000fe20003f45270 */
[----:B------:R-:W-:Y:S01]  /*0330*/  NOP ;  /* 0x0000000000007918 */ /* 0x000fe20000000000 */
[----:B------:R-:W2:Y:S01]  /*0340*/  S2R R6, SR_CTAID.X ;  /* 0x0000000000067919 */ /* 0x000ea20000002500 */
[----:B------:R-:W-:Y:S01]  /*0350*/  IMAD.MOV.U32 R7, RZ, RZ, RZ ;  /* 0x000000ffff077224 */ /* 0x000fe200078e00ff */
[----:B-----5:R-:W-:-:S02]  /*0360*/  ISETP.NE.OR P0, PT, R0, RZ, !P0 ;  /* 0x000000ff0000720c */ /* 0x020fc40004705670 */
[----:B-1----:R-:W-:-:S04]  /*0370*/  ISETP.NE.AND P3, PT, R2, 0x1, PT ;  /* 0x000000010200780c */ /* 0x002fc80003f65270 */
[----:B------:R-:W-:Y:S02]  /*0380*/  P2R R0, PR, RZ, 0x8 ;  /* 0x00000008ff007803 */ /* 0x000fe40000000000 */
[----:B------:R-:W-:-:S04]  /*0390*/  SHF.R.S32.HI R0, RZ, 0x1f, R5 ;  /* 0x0000001fff007819 */ /* 0x000fc80000011405 */
[----:B------:R-:W-:Y:S01]  /*03a0*/  LEA.HI R0, R0, R5, RZ, 0x2 ;  /* 0x0000000500007211 */ /* 0x000fe200078f10ff */
[----:B------:R-:W-:Y:S01]  /*03b0*/  VOTEU.ALL UP0, P0 ;  /* 0x00000000003f7886 */ /* 0x000fe20000000000 */
[----:B------:R-:W-:Y:S01]  /*03c0*/  VOTEU.ALL UP1, P0 ;  /* 0x00000000003f7886 */ /* 0x000fe20000020000 */
[----:B------:R-:W2:Y:S01]  /*03d0*/  @P3 LDC R17, c[0x0][0x10] ;  /* 0x00000400ff113b82 */ /* 0x000ea20000000800 */
[----:B------:R-:W-:Y:S01]  /*03e0*/  LOP3.LUT R0, R0, 0xfffffffc, RZ, 0xc0, !PT ;  /* 0xfffffffc00007812 */ /* 0x000fe200078ec0ff */
[----:B0-----:R-:W-:Y:S01]  /*03f0*/  @P3 IMAD.MOV.U32 R8, RZ, RZ, R3 ;  /* 0x000000ffff083224 */ /* 0x001fe200078e0003 */
[----:B------:R-:W-:Y:S01]  /*0400*/  @!UP0 UMOV UR6, 0x400 ;  /* 0x0000040000068882 */ /* 0x000fe20000000000 */
[----:B------:R-:W-:-:S04]  /*0410*/  @!UP0 UIADD3 UR4, -UR4, 0x100000, URZ ;  /* 0x0010000004048890 */ /* 0x000fc8000fffe13f */
[----:B------:R-:W-:Y:S02]  /*0420*/  @!UP0 USHF.L.U32 UR5, UR4, 0xb, URZ ;  /* 0x0000000b04058899 */ /* 0x000fe4000800063f */
[----:B------:R-:W-:Y:S01]  /*0430*/  @!UP0 USHF.L.U32 UR4, UR4, 0x1, URZ ;  /* 0x0000000104048899 */ /* 0x000fe2000800063f */
[----:B------:R-:W-:Y:S02]  /*0440*/  @P3 IMAD.MOV.U32 R9, RZ, RZ, RZ ;  /* 0x000000ffff093224 */ /* 0x000fe400078e00ff */
[----:B------:R-:W-:Y:S01]  /*0450*/  IMAD.IADD R0, R5, 0x1, -R0 ;  /* 0x0000000105007824 */ /* 0x000fe200078e0a00 */
[----:B------:R-:W0:Y:S01]  /*0460*/  @!UP0 S2UR UR7, SR_CgaCtaId ;  /* 0x00000000000789c3 */ /* 0x000e220000008800 */
[----:B------:R-:W-:-:S03]  /*0470*/  @P3 IMAD.MOV.U32 R5, RZ, RZ, RZ ;  /* 0x000000ffff053224 */ /* 0x000fc600078e00ff */
[----:B------:R-:W-:-:S04]  /*0480*/  ISETP.NE.AND P1, PT, R0, 0x3, PT ;  /* 0x000000030000780c */ /* 0x000fc80003f25270 */
[----:B------:R-:W1:Y:S01]  /*0490*/  @!P3 LDC R11, c[0x0][0xc] ;  /* 0x00000300ff0bbb82 */ /* 0x000e620000000800 */
[----:B--2---:R-:W-:-:S04]  /*04a0*/  @P3 IMAD.WIDE.U32 R16, R6, R17, R8 ;  /* 0x0000001106103225 */ /* 0x004fc800078e0008 */
[----:B------:R-:W-:Y:S01]  /*04b0*/  @P3 IMAD.IADD R17, R17, 0x1, R5 ;  /* 0x0000000111113824 */ /* 0x000fe200078e0205 */
[----:B------:R-:W-:Y:S01]  /*04c0*/  LOP3.LUT R5, R4, 0x7f, RZ, 0xc0, !PT ;  /* 0x0000007f04057812 */ /* 0x000fe200078ec0ff */
[----:B0-----:R-:W-:Y:S01]  /*04d0*/  @!UP0 ULEA UR8, UR7, UR6, 0x18 ;  /* 0x0000000607088291 */ /* 0x001fe2000f8ec03f */
[----:B------:R-:W-:Y:S02]  /*04e0*/  VOTEU.ALL UP0, P0 ;  /* 0x00000000003f7886 */ /* 0x000fe40000000000 */
[----:B------:R-:W-:Y:S01]  /*04f0*/  ULDC UR6, c[0x0][0xc] ;  /* 0x0000030000067ab9 */ /* 0x000fe20000000800 */
[----:B------:R-:W-:Y:S01]  /*0500*/  ISETP.EQ.OR P0, PT, R0, RZ, !P1 ;  /* 0x000000ff0000720c */ /* 0x000fe20004f02670 */
[----:B------:R-:W-:-:S03]  /*0510*/  ULDC UR7, c[0x0][0x10] ;  /* 0x0000040000077ab9 */ /* 0x000fc60000000800 */
[C---:B------:R-:W-:Y:S01]  /*0520*/  ISETP.EQ.AND P0, PT, R10.reuse, RZ, P0 ;  /* 0x000000ff0a00720c */ /* 0x040fe20000702270 */
[----:B------:R-:W-:Y:S02]  /*0530*/  VIADD R10, R10, 0xffffffff ;  /* 0xffffffff0a0a7836 */ /* 0x000fe40000000000 */
[----:B-1----:R-:W-:Y:S01]  /*0540*/  @!P3 IMAD.WIDE.U32 R8, R11, R3, R6 ;  /* 0x000000030b08b225 */ /* 0x002fe200078e0006 */
[----:B------:R-:W0:Y:S02]  /*0550*/  FENCE.VIEW.ASYNC.S ;  /* 0x00000000000073c6 */ /* 0x000e240000000000 */
[----:B0-----:R-:W3:Y:S01]  /*0560*/  @!UP0 SYNCS.EXCH.64 URZ, [UR8+0x50], UR4 ;  /* 0x00005004083f85b2 */ /* 0x001ee20008000100 */
[----:B------:R-:W-:Y:S02]  /*0570*/  SEL R18, RZ, 0x1, !P0 ;  /* 0x00000001ff127807 */ /* 0x000fe40004000000 */
[----:B------:R-:W-:Y:S01]  /*0580*/  ISETP.GE.U32.AND P1, PT, R10, 0x2, PT ;  /* 0x000000020a00780c */ /* 0x000fe20003f26070 */
[----:B------:R-:W-:-:S02]  /*0590*/  @!P3 IMAD.MOV.U32 R16, RZ, RZ, R8 ;  /* 0x000000ffff10b224 */ /* 0x000fc400078e0008 */
[----:B------:R-:W-:Y:S01]  /*05a0*/  @!P3 IMAD.MOV.U32 R17, RZ, RZ, R9 ;  /* 0x000000ffff11b224 */ /* 0x000fe200078e0009 */
[----:B------:R-:W-:Y:S01]  /*05b0*/  SEL R18, R18, 0x2, P1 ;  /* 0x0000000212127807 */ /* 0x000fe20000800000 */
[----:B------:R0:W3:Y:S01]  /*05c0*/  @!UP1 SYNCS.EXCH.64 URZ, [UR8+0x58], UR4 ;  /* 0x00005804083f95b2 */ /* 0x0000e20008000100 */
[----:B------:R-:W-:Y:S01]  /*05d0*/  NOP ;  /* 0x0000000000007918 */ /* 0x000fe20000000000 */
[----:B0-----:R-:W-:-:S03]  /*05e0*/  UIMAD.WIDE.U32 UR4, UR6, UR7, URZ ;  /* 0x00000007060472a5 */ /* 0x001fc6000f8e003f */
[----:B------:R-:W-:Y:S02]  /*05f0*/  ULDC UR6, c[0x0][0x14] ;  /* 0x0000050000067ab9 */ /* 0x000fe40000000800 */
[----:B------:R-:W-:Y:S02]  /*0600*/  UIMAD.WIDE.U32 UR38, UR4, UR6, URZ ;  /* 0x00000006042672a5 */ /* 0x000fe4000f8e003f */
[----:B------:R-:W-:-:S04]  /*0610*/  UIMAD UR41, UR5, UR6, URZ ;  /* 0x00000006052972a4 */ /* 0x000fc8000f8e023f */
[----:B------:R-:W-:Y:S01]  /*0620*/  UIADD3 UR41, UR39, UR41, URZ ;  /* 0x0000002927297290 */ /* 0x000fe2000fffe03f */
[----:B---34-:R-:W-:Y:S06]  /*0630*/  BAR.SYNC.DEFER_BLOCKING 0x0 ;  /* 0x0000000000007b1d */ /* 0x018fec0000010000 */
[----:B------:R-:W-:Y:S05]  /*0640*/  @!P2 BRA `(.L_x_3) ;  /* 0x000000440004a947 */ /* 0x000fea0003800000 */
[----:B------:R-:W-:-:S13]  /*0650*/  ISETP.GT.U32.AND P0, PT, R10, 0x1, PT ;  /* 0x000000010a00780c */ /* 0x000fda0003f04070 */
[----:B------:R-:W-:Y:S05]  /*0660*/  @P0 EXIT ;  /* 0x000000000000094d */ /* 0x000fea0003800000 */
[----:B------:R-:W-:Y:S01]  /*0670*/  ULDC.64 UR4, c[0x0][0x650] ;  /* 0x0001940000047ab9 */ /* 0x000fe20000000a00 */
[----:B------:R-:W-:Y:S01]  /*0680*/  PRMT R0, RZ, 0x7610, R0 ;  /* 0x00007610ff007816 */ /* 0x000fe20000000000 */
[----:B------:R-:W-:Y:S01]  /*0690*/  IMAD.MOV.U32 R69, RZ, RZ, -0x1 ;  /* 0xffffffffff457424 */ /* 0x000fe200078e00ff */
[----:B------:R-:W-:Y:S01]  /*06a0*/  ISETP.GE.U32.AND P0, PT, R16, UR4, PT ;  /* 0x0000000410007c0c */ /* 0x000fe2000bf06070 */
[----:B------:R-:W-:Y:S02]  /*06b0*/  IMAD.MOV.U32 R68, RZ, RZ, -0x1 ;  /* 0xffffffffff447424 */ /* 0x000fe400078e00ff */
[----:B------:R-:W-:Y:S01]  /*06c0*/  IMAD.MOV.U32 R67, RZ, RZ, -0x1 ;  /* 0xffffffffff437424 */ /* 0x000fe200078e00ff */
[----:B------:R-:W-:-:S13]  /*06d0*/  ISETP.GE.U32.AND.EX P0, PT, R17, UR5, PT, P0 ;  /* 0x0000000511007c0c */ /* 0x000fda000bf06100 */
[----:B------:R-:W-:Y:S05]  /*06e0*/  @P0 BRA `(.L_x_4) ;  /* 0x0000000400540947 */ /* 0x000fea0003800000 */
[----:B------:R-:W0:Y:S01]  /*06f0*/  LDC.64 R20, c[0x0][0x628] ;  /* 0x00018a00ff147b82 */ /* 0x000e220000000a00 */
[----:B------:R-:W-:Y:S02]  /*0700*/  IMAD.MOV.U32 R8, RZ, RZ, R16 ;  /* 0x000000ffff087224 */ /* 0x000fe400078e0010 */
[----:B------:R-:W-:-:S05]  /*0710*/  IMAD.MOV.U32 R9, RZ, RZ, R17 ;  /* 0x000000ffff097224 */ /* 0x000fca00078e0011 */
[----:B------:R-:W1:Y:S08]  /*0720*/  LDC R0, c[0x0][0x630] ;  /* 0x00018c00ff007b82 */ /* 0x000e700000000800 */
[----:B------:R-:W2:Y:S01]  /*0730*/  LDC.64 R22, c[0x0][0x620] ;  /* 0x00018800ff167b82 */ /* 0x000ea20000000a00 */
[----:B0-----:R-:W-:-:S04]  /*0740*/  ISETP.NE.U32.AND P0, PT, R20, RZ, PT ;  /* 0x000000ff1400720c */ /* 0x001fc80003f05070 */
[----:B------:R-:W-:-:S13]  /*0750*/  ISETP.NE.AND.EX P0, PT, R21, RZ, PT, P0 ;  /* 0x000000ff1500720c */ /* 0x000fda0003f05300 */
[----:B-12---:R-:W-:Y:S05]  /*0760*/  @!P0 BRA `(.L_x_5) ;  /* 0x0000000000288947 */ /* 0x006fea0003800000 */
[----:B------:R-:W0:Y:S02]  /*0770*/  LDC R13, c[0x0][0x634] ;  /* 0x00018d00ff0d7b82 */ /* 0x000e240000000800 */
[----:B0-----:R-:W-:-:S05]  /*0780*/  IADD3 R13, P0, R16, R13, RZ ;  /* 0x0000000d100d7210 */ /* 0x001fca0007f1e0ff */
[----:B------:R-:W-:-:S04]  /*0790*/  IMAD.X R15, RZ, RZ, R17, P0 ;  /* 0x000000ffff0f7224 */ /* 0x000fc800000e0611 */
[----:B------:R-:W-:-:S04]  /*07a0*/  IMAD.WIDE.U32 R8, R15, R20, RZ ;  /* 0x000000140f087225 */ /* 0x000fc800078e00ff */
[----:B------:R-:W-:-:S04]  /*07b0*/  IMAD.WIDE.U32 R10, P0, R13, R21, R8 ;  /* 0x000000150d0a7225 */ /* 0x000fc80007800008 */
[----:B------:R-:W-:-:S04]  /*07c0*/  IMAD.WIDE.U32 R8, R13, R20, RZ ;  /* 0x000000140d087225 */ /* 0x000fc800078e00ff */
[----:B------:R-:W-:Y:S01]  /*07d0*/  IMAD.X R13, RZ, RZ, RZ, P0 ;  /* 0x000000ffff0d7224 */ /* 0x000fe200000e06ff */
[----:B------:R-:W-:Y:S01]  /*07e0*/  IADD3 RZ, P0, R9, R10, RZ ;  /* 0x0000000a09ff7210 */ /* 0x000fe20007f1e0ff */
[----:B------:R-:W-:-:S04]  /*07f0*/  IMAD.MOV.U32 R12, RZ, RZ, R11 ;  /* 0x000000ffff0c7224 */ /* 0x000fc800078e000b */
[----:B------:R-:W-:-:S08]  /*0800*/  IMAD.WIDE.U32.X R8, R15, R21, R12, P0 ;  /* 0x000000150f087225 */ /* 0x000fd000000e040c */
.L_x_5:
[-CC-:B------:R-:W-:Y:S01]  /*0810*/  SHF.R.U64 R67, R8, R0.reuse, R9.reuse ;  /* 0x0000000008437219 */ /* 0x180fe20000001209 */
[----:B------:R-:W0:Y:S01]  /*0820*/  LDC R12, c[0x0][0x618] ;  /* 0x00018600ff0c7b82 */ /* 0x000e220000000800 */
[----:B------:R-:W-:Y:S01]  /*0830*/  SHF.R.U32.HI R7, RZ, R0, R9 ;  /* 0x00000000ff077219 */ /* 0x000fe20000011609 */
[----:B------:R-:W-:Y:S01]  /*0840*/  ULDC UR4, c[0x0][0x150] ;  /* 0x0000540000047ab9 */ /* 0x000fe20000000800 */
[----:B------:R-:W-:Y:S02]  /*0850*/  IADD3 R11, P0, RZ, -R67, RZ ;  /* 0x80000043ff0b7210 */ /* 0x000fe40007f1e0ff */
[----:B------:R-:W-:-:S03]  /*0860*/  I2FP.F32.U32 R0, R6 ;  /* 0x0000000600007245 */ /* 0x000fc60000201000 */
[----:B------:R-:W1:Y:S01]  /*0870*/  LDC.64 R30, c[0x0][0x640] ;  /* 0x00019000ff1e7b82 */ /* 0x000e620000000a00 */
[----:B------:R-:W-:Y:S02]  /*0880*/  IMAD.X R13, RZ, RZ, ~R7, P0 ;  /* 0x000000ffff0d7224 */ /* 0x000fe400000e0e07 */
[----:B------:R-:W-:Y:S01]  /*0890*/  FMUL R0, R0, UR4 ;  /* 0x0000000400007c20 */ /* 0x000fe20008400000 */
[----:B------:R-:W-:Y:S01]  /*08a0*/  IMAD.WIDE.U32 R8, R11, R22, R16 ;  /* 0x000000160b087225 */ /* 0x000fe200078e0010 */
[----:B------:R-:W-:-:S03]  /*08b0*/  ULDC UR4, c[0x0][0x154] ;  /* 0x0000550000047ab9 */ /* 0x000fc60000000800 */
[----:B------:R-:W-:Y:S01]  /*08c0*/  IMAD R10, R13, R22, RZ ;  /* 0x000000160d0a7224 */ /* 0x000fe200078e02ff */
[----:B------:R-:W2:Y:S01]  /*08d0*/  LDC R7, c[0x0][0x144] ;  /* 0x00005100ff077b82 */ /* 0x000ea20000000800 */
[----:B------:R-:W3:Y:S02]  /*08e0*/  F2I.U32.TRUNC.NTZ R0, R0 ;  /* 0x0000000000007305 */ /* 0x000ee4000020f000 */
[----:B------:R-:W-:-:S04]  /*08f0*/  IMAD R11, R11, R23, R10 ;  /* 0x000000170b0b7224 */ /* 0x000fc800078e020a */
[----:B------:R-:W-:Y:S01]  /*0900*/  IMAD.IADD R9, R9, 0x1, R11 ;  /* 0x0000000109097824 */ /* 0x000fe200078e020b */
[----:B------:R-:W4:Y:S01]  /*0910*/  LDC R24, c[0x0][0x608] ;  /* 0x00018200ff187b82 */ /* 0x000f220000000800 */
[----:B------:R-:W-:-:S03]  /*0920*/  IMAD.MOV.U32 R11, RZ, RZ, -0x1 ;  /* 0xffffffffff0b7424 */ /* 0x000fc600078e00ff */
[-CC-:B0-----:R-:W-:Y:S02]  /*0930*/  SHF.R.U64 R22, R8, R12.reuse, R9.reuse ;  /* 0x0000000c08167219 */ /* 0x181fe40000001209 */
[----:B------:R-:W-:Y:S02]  /*0940*/  I2FP.F32.U32 R8, R3 ;  /* 0x0000000300087245 */ /* 0x000fe40000201000 */
[----:B------:R-:W0:Y:S01]  /*0950*/  LDC R28, c[0x0][0x658] ;  /* 0x00019600ff1c7b82 */ /* 0x000e220000000800 */
[----:B-1----:R-:W-:Y:S01]  /*0960*/  ISETP.NE.U32.AND P0, PT, R30, RZ, PT ;  /* 0x000000ff1e00720c */ /* 0x002fe20003f05070 */
[----:B---3--:R-:W-:Y:S02]  /*0970*/  IMAD.MOV R10, RZ, RZ, -R0 ;  /* 0x000000ffff0a7224 */ /* 0x008fe400078e0a00 */
[----:B------:R-:W-:Y:S01]  /*0980*/  FMUL R8, R8, UR4 ;  /* 0x0000000408087c20 */ /* 0x000fe20008400000 */
[----:B------:R-:W-:Y:S02]  /*0990*/  SHF.R.U32.HI R9, RZ, R12, R9 ;  /* 0x0000000cff097219 */ /* 0x000fe40000011609 */
[----:B------:R-:W-:Y:S01]  /*09a0*/  ISETP.NE.AND.EX P0, PT, R31, RZ, PT, P0 ;  /* 0x000000ff1f00720c */ /* 0x000fe20003f05300 */
[----:B------:R1:W3:Y:S01]  /*09b0*/  F2I.U32.TRUNC.NTZ R15, R8 ;  /* 0x00000008000f7305 */ /* 0x0002e2000020f000 */
[----:B------:R-:W1:Y:S01]  /*09c0*/  LDC R20, c[0x0][0x148] ;  /* 0x00005200ff147b82 */ /* 0x000e620000000800 */
[----:B--2---:R-:W-:-:S07]  /*09d0*/  IMAD R0, R7, R10, R6 ;  /* 0x0000000a07007224 */ /* 0x004fce00078e0206 */
[----:B------:R-:W2:Y:S01]  /*09e0*/  LDC R26, c[0x0][0x600] ;  /* 0x00018000ff1a7b82 */ /* 0x000ea20000000800 */
[-CC-:B----4-:R-:W-:Y:S02]  /*09f0*/  SHF.R.U64 R32, R22, R24.reuse, R9.reuse ;  /* 0x0000001816207219 */ /* 0x190fe40000001209 */
[----:B------:R-:W-:Y:S01]  /*0a00*/  SHF.R.U32.HI R7, RZ, R24, R9 ;  /* 0x00000018ff077219 */ /* 0x000fe20000011609 */
[----:B------:R-:W-:-:S04]  /*0a10*/  IMAD.MOV.U32 R9, RZ, RZ, 0x1 ;  /* 0x00000001ff097424 */ /* 0x000fc800078e00ff */
[----:B------:R-:W4:Y:S01]  /*0a20*/  LDC R21, c[0x0][0x648] ;  /* 0x00019200ff157b82 */ /* 0x000f220000000800 */
[-C--:B0-----:R-:W-:Y:S02]  /*0a30*/  SHF.L.U32 R6, R11, R28.reuse, RZ ;  /* 0x0000001c0b067219 */ /* 0x081fe400000006ff */
[--C-:B------:R-:W-:Y:S02]  /*0a40*/  SHF.R.U64 R24, R32, R28, R7.reuse ;  /* 0x0000001c20187219 */ /* 0x100fe40000001207 */
[----:B------:R-:W-:Y:S02]  /*0a50*/  LOP3.LUT R13, RZ, R6, RZ, 0x33, !PT ;  /* 0x00000006ff0d7212 */ /* 0x000fe400078e33ff */
[-C--:B------:R-:W-:Y:S01]  /*0a60*/  SHF.R.U32.HI R7, RZ, R28.reuse, R7 ;  /* 0x0000001cff077219 */ /* 0x080fe20000011607 */
[----:B------:R-:W0:Y:S01]  /*0a70*/  LDC R23, c[0x0][0x638] ;  /* 0x00018e00ff177b82 */ /* 0x000e220000000800 */
[----:B------:R-:W-:Y:S01]  /*0a80*/  SHF.L.U32 R12, R9, R28, RZ ;  /* 0x0000001c090c7219 */ /* 0x000fe200000006ff */
[----:B------:R-:W-:-:S06]  /*0a90*/  IMAD.MOV.U32 R6, RZ, RZ, R24 ;  /* 0x000000ffff067224 */ /* 0x000fcc00078e0018 */
[----:B------:R-:W0:Y:S01]  /*0aa0*/  LDC R69, c[0x0][0x610] ;  /* 0x00018400ff457b82 */ /* 0x000e220000000800 */
[----:B-1-3--:R-:W-:Y:S05]  /*0ab0*/  @!P0 BRA `(.L_x_6) ;  /* 0x0000000000288947 */ /* 0x00afea0003800000 */
[----:B------:R-:W1:Y:S02]  /*0ac0*/  LDC R11, c[0x0][0x64c] ;  /* 0x00019300ff0b7b82 */ /* 0x000e640000000800 */
[----:B-1----:R-:W-:-:S05]  /*0ad0*/  IADD3 R11, P0, R24, R11, RZ ;  /* 0x0000000b180b7210 */ /* 0x002fca0007f1e0ff */
        /* <DEDUP_REMOVED lines=8> */
.L_x_6:
[----:B----4-:R-:W-:Y:S01]  /*0b60*/  SHF.R.U64 R6, R6, R21, R7 ;  /* 0x0000001506067219 */ /* 0x010fe20000001207 */
[----:B--2---:R-:W-:Y:S01]  /*0b70*/  VIADD R7, R26, 0xffffffff ;  /* 0xffffffff1a077836 */ /* 0x004fe20000000000 */
[----:B------:R-:W-:Y:S01]  /*0b80*/  LOP3.LUT R13, R32, R13, RZ, 0xc0, !PT ;  /* 0x0000000d200d7212 */ /* 0x000fe200078ec0ff */
[----:B------:R-:W-:Y:S02]  /*0b90*/  IMAD.MOV R15, RZ, RZ, -R15 ;  /* 0x000000ffff0f7224 */ /* 0x000fe400078e0a0f */
[----:B------:R-:W-:Y:S02]  /*0ba0*/  IMAD.MOV R8, RZ, RZ, -R6 ;  /* 0x000000ffff087224 */ /* 0x000fe400078e0a06 */
[----:B------:R-:W-:Y:S01]  /*0bb0*/  IMAD R13, R12, R6, R13 ;  /* 0x000000060c0d7224 */ /* 0x000fe200078e020d */
[----:B------:R-:W-:Y:S01]  /*0bc0*/  LOP3.LUT R6, R22, R7, RZ, 0xc0, !PT ;  /* 0x0000000716067212 */ /* 0x000fe200078ec0ff */
[----:B------:R-:W-:Y:S02]  /*0bd0*/  @P3 IMAD R0, R20, R15, R3 ;  /* 0x0000000f14003224 */ /* 0x000fe400078e0203 */
[----:B0-----:R-:W-:-:S02]  /*0be0*/  IMAD R3, R8, R23, R24 ;  /* 0x0000001708037224 */ /* 0x001fc400078e0218 */
[----:B------:R-:W-:Y:S02]  /*0bf0*/  IMAD R69, R13, R69, R0 ;  /* 0x000000450d457224 */ /* 0x000fe400078e0200 */
[----:B------:R-:W-:Y:S02]  /*0c00*/  IMAD R6, R3, R26, R6 ;  /* 0x0000001a03067224 */ /* 0x000fe400078e0206 */
[----:B------:R-:W-:-:S03]  /*0c10*/  IMAD.MOV.U32 R0, RZ, RZ, 0x1 ;  /* 0x00000001ff007424 */ /* 0x000fc600078e00ff */
[----:B------:R-:W-:Y:S02]  /*0c20*/  SEL R68, R6, R69, !P3 ;  /* 0x0000004506447207 */ /* 0x000fe40005800000 */
[----:B------:R-:W-:-:S07]  /*0c30*/  SEL R69, R69, R6, !P3 ;  /* 0x0000000645457207 */ /* 0x000fce0005800000 */
.L_x_4:
[----:B------:R-:W-:-:S08]  /*0c40*/  NOP ;  /* 0x0000000000007918 */ /* 0x000fd00000000000 */
[----:B------:R-:W0:Y:S02]  /*0c50*/  USETMAXREG.TRY_ALLOC.CTAPOOL UP0, 0xe8 ;  /* 0x000000e8000079c8 */ /* 0x000e240008000600 */
[----:B0-----:R-:W-:-:S13]  /*0c60*/  PLOP3.LUT P0, PT, PT, PT, UP0, 0x80, 0x0 ;  /* 0x000000000000781c */ /* 0x001fda0003f0f008 */
[----:B------:R-:W-:Y:S05]  /*0c70*/  @!P0 BRA `(.L_x_4) ;  /* 0xfffffffc00f08947 */ /* 0x000fea000383ffff */
[----:B------:R-:W-:Y:S01]  /*0c80*/  ULDC.64 UR4, c[0x0][0x598] ;  /* 0x0001660000047ab9 */ /* 0x000fe20000000a00 */
[----:B------:R-:W-:Y:S01]  /*0c90*/  ULDC.64 UR36, c[0x0][0x208] ;  /* 0x0000820000247ab9 */ /* 0x000fe20000000a00 */
[----:B------:R-:W-:-:S04]  /*0ca0*/  ISETP.NE.U32.AND P0, PT, RZ, UR4, PT ;  /* 0x00000004ff007c0c */ /* 0x000fc8000bf05070 */
[----:B------:R-:W-:-:S13]  /*0cb0*/  ISETP.NE.AND.EX P0, PT, RZ, UR5, PT, P0 ;  /* 0x00000005ff007c0c */ /* 0x000fda000bf05300 */
[----:B------:R-:W-:Y:S05]  /*0cc0*/  @!P0 BRA `(.L_x_7) ;  /* 0x00000000001c8947 */ /* 0x000fea0003800000 */
[----:B------:R-:W0:Y:S02]  /*0cd0*/  LDC.64 R6, c[0x0][0x598] ;  /* 0x00016600ff067b82 */ /* 0x000e240000000a00 */
[----:B0-----:R-:W2:Y:S02]  /*0ce0*/  LDG.E.64 R6, desc[UR36][R6.64] ;  /* 0x0000002406067981 */ /* 0x001ea4000c1e1b00 */
[----:B--2---:R-:W-:-:S04]  /*0cf0*/  ISETP.NE.U32.AND P0, PT, R6, RZ, PT ;  /* 0x000000ff0600720c */ /* 0x004fc80003f05070 */
[----:B------:R-:W-:-:S13]  /*0d00*/  ISETP.NE.AND.EX P0, PT, R7, RZ, PT, P0 ;  /* 0x000000ff0700720c */ /* 0x000fda0003f05300 */
[----:B------:R-:W-:Y:S05]  /*0d10*/  @!P0 BRA `(.L_x_7) ;  /* 0x0000000000088947 */ /* 0x000fea0003800000 */
[----:B------:R0:W5:Y:S01]  /*0d20*/  LD.E R19, desc[UR36][R6.64] ;  /* 0x0000002406137980 */ /* 0x000162000c101900 */
[----:B------:R-:W-:Y:S05]  /*0d30*/  BRA `(.L_x_8) ;  /* 0x0000000000247947 */ /* 0x000fea0003800000 */
.L_x_7:
[----:B------:R-:W-:Y:S02]  /*0d40*/  ULDC.64 UR4, c[0x0][0x588] ;  /* 0x0001620000047ab9 */ /* 0x000fe40000000a00 */
[----:B------:R-:W-:-:S04]  /*0d50*/  ISETP.NE.U32.AND P0, PT, RZ, UR4, PT ;  /* 0x00000004ff007c0c */ /* 0x000fc8000bf05070 */
[----:B------:R-:W-:-:S13]  /*0d60*/  ISETP.NE.AND.EX P0, PT, RZ, UR5, PT, P0 ;  /* 0x00000005ff007c0c */ /* 0x000fda000bf05300 */
[----:B------:R-:W-:Y:S05]  /*0d70*/  @!P0 BRA `(.L_x_9) ;  /* 0x00000000000c8947 */ /* 0x000fea0003800000 */
[----:B------:R-:W0:Y:S02]  /*0d80*/  LDC.64 R6, c[0x0][0x588] ;  /* 0x00016200ff067b82 */ /* 0x000e240000000a00 */
[----:B0-----:R1:W5:Y:S01]  /*0d90*/  LDG.E R19, desc[UR36][R6.64] ;  /* 0x0000002406137981 */ /* 0x001362000c1e1900 */
[----:B------:R-:W-:Y:S05]  /*0da0*/  BRA `(.L_x_8) ;  /* 0x0000000000087947 */ /* 0x000fea0003800000 */
.L_x_9:
[----:B------:R-:W-:Y:S02]  /*0db0*/  ULDC UR4, c[0x0][0x580] ;  /* 0x0001600000047ab9 */ /* 0x000fe40000000800 */
[----:B------:R-:W-:-:S07]  /*0dc0*/  IMAD.U32 R19, RZ, RZ, UR4 ;  /* 0x00000004ff137e24 */ /* 0x000fce000f8e00ff */
.L_x_8:
[----:B------:R-:W-:Y:S02]  /*0dd0*/  ULDC.64 UR4, c[0x0][0x5a0] ;  /* 0x0001680000047ab9 */ /* 0x000fe40000000a00 */
[----:B------:R-:W-:-:S04]  /*0de0*/  ISETP.NE.U32.AND P0, PT, RZ, UR4, PT ;  /* 0x00000004ff007c0c */ /* 0x000fc8000bf05070 */
[----:B------:R-:W-:-:S13]  /*0df0*/  ISETP.NE.AND.EX P0, PT, RZ, UR5, PT, P0 ;  /* 0x00000005ff007c0c */ /* 0x000fda000bf05300 */
[----:B------:R-:W-:Y:S05]  /*0e00*/  @!P0 BRA `(.L_x_10) ;  /* 0x00000000001c8947 */ /* 0x000fea0003800000 */
[----:B01----:R-:W0:Y:S02]  /*0e10*/  LDC.64 R6, c[0x0][0x5a0] ;  /* 0x00016800ff067b82 */ /* 0x003e240000000a00 */
[----:B0-----:R-:W2:Y:S02]  /*0e20*/  LDG.E.64 R6, desc[UR36][R6.64] ;  /* 0x0000002406067981 */ /* 0x001ea4000c1e1b00 */
[----:B--2---:R-:W-:-:S04]  /*0e30*/  ISETP.NE.U32.AND P0, PT, R6, RZ, PT ;  /* 0x000000ff0600720c */ /* 0x004fc80003f05070 */
[----:B------:R-:W-:-:S13]  /*0e40*/  ISETP.NE.AND.EX P0, PT, R7, RZ, PT, P0 ;  /* 0x000000ff0700720c */ /* 0x000fda0003f05300 */
[----:B------:R-:W-:Y:S05]  /*0e50*/  @!P0 BRA `(.L_x_10) ;  /* 0x0000000000088947 */ /* 0x000fea0003800000 */
[----:B------:R0:W5:Y:S01]  /*0e60*/  LD.E R56, desc[UR36][R6.64] ;  /* 0x0000002406387980 */ /* 0x000162000c101900 */
[----:B------:R-:W-:Y:S05]  /*0e70*/  BRA `(.L_x_11) ;  /* 0x0000000000247947 */ /* 0x000fea0003800000 */
.L_x_10:
[----:B------:R-:W-:Y:S02]  /*0e80*/  ULDC.64 UR4, c[0x0][0x590] ;  /* 0x0001640000047ab9 */ /* 0x000fe40000000a00 */
[----:B------:R-:W-:-:S04]  /*0e90*/  ISETP.NE.U32.AND P0, PT, RZ, UR4, PT ;  /* 0x00000004ff007c0c */ /* 0x000fc8000bf05070 */
[----:B------:R-:W-:-:S13]  /*0ea0*/  ISETP.NE.AND.EX P0, PT, RZ, UR5, PT, P0 ;  /* 0x00000005ff007c0c */ /* 0x000fda000bf05300 */
[----:B------:R-:W-:Y:S05]  /*0eb0*/  @!P0 BRA `(.L_x_12) ;  /* 0x00000000000c8947 */ /* 0x000fea0003800000 */
[----:B------:R-:W2:Y:S02]  /*0ec0*/  LDC.64 R56, c[0x0][0x590] ;  /* 0x00016400ff387b82 */ /* 0x000ea40000000a00 */
[----:B--2---:R2:W5:Y:S01]  /*0ed0*/  LDG.E R56, desc[UR36][R56.64] ;  /* 0x0000002438387981 */ /* 0x004562000c1e1900 */
[----:B------:R-:W-:Y:S05]  /*0ee0*/  BRA `(.L_x_11) ;  /* 0x0000000000087947 */ /* 0x000fea0003800000 */
.L_x_12:
[----:B------:R-:W-:Y:S02]  /*0ef0*/  ULDC UR4, c[0x0][0x584] ;  /* 0x0001610000047ab9 */ /* 0x000fe40000000800 */
[----:B------:R-:W-:-:S07]  /*0f00*/  IMAD.U32 R56, RZ, RZ, UR4 ;  /* 0x00000004ff387e24 */ /* 0x000fce000f8e00ff */
.L_x_11:
[----:B------:R-:W-:-:S13]  /*0f10*/  LOP3.LUT P0, RZ, R0, 0xff, RZ, 0xc0, !PT ;  /* 0x000000ff00ff7812 */ /* 0x000fda000780c0ff */
[----:B------:R-:W-:Y:S05]  /*0f20*/  @!P0 EXIT ;  /* 0x000000000000894d */ /* 0x000fea0003800000 */
[----:B------:R-:W3:Y:S01]  /*0f30*/  LDC R59, c[0x0][0x658] ;  /* 0x00019600ff3b7b82 */ /* 0x000ee20000000800 */
[----:B------:R-:W-:Y:S01]  /*0f40*/  ULDC.64 UR6, c[0x0][0x288] ;  /* 0x0000a20000067ab9 */ /* 0x000fe20000000a00 */
[----:B------:R-:W-:Y:S01]  /*0f50*/  LOP3.LUT R14, R14, 0x1, RZ, 0xc0, !PT ;  /* 0x000000010e0e7812 */ /* 0x000fe200078ec0ff */
[----:B------:R-:W-:Y:S01]  /*0f60*/  UIADD3 UR4, UR7, 0x7f, URZ ;  /* 0x0000007f07047890 */ /* 0x000fe2000fffe03f */
[----:B------:R-:W-:Y:S01]  /*0f70*/  SHF.R.U32.HI R0, RZ, 0x2, R4 ;  /* 0x00000002ff007819 */ /* 0x000fe20000011604 */
[----:B------:R-:W-:Y:S01]  /*0f80*/  IMAD.U32 R3, RZ, RZ, UR6 ;  /* 0x00000006ff037e24 */ /* 0x000fe2000f8e00ff */
[----:B------:R-:W-:Y:S01]  /*0f90*/  SHF.R.U32.HI R5, RZ, 0x1, R5 ;  /* 0x00000001ff057819 */ /* 0x000fe20000011605 */
[----:B------:R-:W-:Y:S01]  /*0fa0*/  USHF.R.S32.HI UR5, URZ, 0x1f, UR4 ;  /* 0x0000001f3f057899 */ /* 0x000fe20008011404 */
[----:B01----:R-:W0:Y:S01]  /*0fb0*/  LDC.64 R6, c[0x0][0x5c8] ;  /* 0x00017200ff067b82 */ /* 0x003e220000000a00 */
[----:B------:R-:W-:Y:S01]  /*0fc0*/  LOP3.LUT R60, R4, 0x3, RZ, 0xc0, !PT ;  /* 0x00000003043c7812 */ /* 0x000fe200078ec0ff */
[----:B------:R-:W-:Y:S01]  /*0fd0*/  IMAD.SHL.U32 R9, R14, 0x40, RZ ;  /* 0x000000400e097824 */ /* 0x000fe200078e00ff */
[----:B------:R-:W-:Y:S01]  /*0fe0*/  LOP3.LUT R0, R0, 0x7, RZ, 0xc0, !PT ;  /* 0x0000000700007812 */ /* 0x000fe200078ec0ff */
[----:B------:R-:W-:Y:S01]  /*0ff0*/  ULEA.HI UR5, UR5, UR4, URZ, 0x7 ;  /* 0x0000000405057291 */ /* 0x000fe2000f8f383f */
[----:B------:R-:W-:Y:S01]  /*1000*/  LOP3.LUT R5, R5, 0x30, RZ, 0xc0, !PT ;  /* 0x0000003005057812 */ /* 0x000fe200078ec0ff */
[----:B------:R-:W-:Y:S01]  /*1010*/  IMAD R60, R60, -0x2, R3 ;  /* 0xfffffffe3c3c7824 */ /* 0x000fe200078e0203 */
[--C-:B------:R-:W-:Y:S01]  /*1020*/  LOP3.LUT R22, R9, 0x40, R0.reuse, 0xe2, !PT ;  /* 0x0000004009167812 */ /* 0x100fe200078ee200 */
[----:B------:R-:W1:Y:S01]  /*1030*/  LDC R63, c[0x0][0x600] ;  /* 0x00018000ff3f7b82 */ /* 0x000e620000000800 */
[----:B------:R-:W-:Y:S01]  /*1040*/  IADD3 R3, RZ, -R5, -R0 ;  /* 0x80000005ff037210 */ /* 0x000fe20007ffe800 */
[----:B------:R-:W-:Y:S01]  /*1050*/  IMAD.MOV.U32 R0, RZ, RZ, -0x1 ;  /* 0xffffffffff007424 */ /* 0x000fe200078e00ff */
[----:B------:R-:W-:Y:S01]  /*1060*/  USHF.R.S32.HI UR43, URZ, 0x7, UR5 ;  /* 0x000000073f2b7899 */ /* 0x000fe20008011405 */
[----:B------:R-:W-:Y:S01]  /*1070*/  IMAD.MOV.U32 R8, RZ, RZ, 0x1 ;  /* 0x00000001ff087424 */ /* 0x000fe200078e00ff */
[----:B------:R-:W-:Y:S01]  /*1080*/  LOP3.LUT R62, R4, 0x80, RZ, 0xc0, !PT ;  /* 0x00000080043e7812 */ /* 0x000fe200078ec0ff */
[----:B------:R-:W-:Y:S01]  /*1090*/  IMAD R3, R14, -0x40, R3 ;  /* 0xffffffc00e037824 */ /* 0x000fe200078e0203 */
[----:B------:R-:W-:Y:S01]  /*10a0*/  UISETP.LT.AND UP0, UPT, UR43, 0x1, UPT ;  /* 0x000000012b00788c */ /* 0x000fe2000bf01270 */
[----:B---3--:R-:W-:Y:S01]  /*10b0*/  SHF.L.U32 R0, R0, R59, RZ ;  /* 0x0000003b00007219 */ /* 0x008fe200000006ff */
[----:B------:R-:W-:Y:S01]  /*10c0*/  ULDC UR4, c[0x0][0x284] ;  /* 0x0000a10000047ab9 */ /* 0x000fe20000000800 */
[----:B------:R-:W-:Y:S01]  /*10d0*/  LOP3.LUT R22, R22, R5, RZ, 0xfc, !PT ;  /* 0x0000000516167212 */ /* 0x000fe200078efcff */
[----:B------:R-:W-:Y:S01]  /*10e0*/  USEL UR44, UR43, 0x1, UP0 ;  /* 0x000000012b2c7887 */ /* 0x000fe20008000000 */
[----:B------:R-:W-:Y:S01]  /*10f0*/  SHF.L.U32 R59, R8, R59, RZ ;  /* 0x0000003b083b7219 */ /* 0x000fe200000006ff */
[----:B------:R-:W-:Y:S01]  /*1100*/  IMAD.SHL.U32 R61, R4, 0x2, RZ ;  /* 0x00000002043d7824 */ /* 0x000fe200078e00ff */
[----:B------:R-:W-:Y:S01]  /*1110*/  LOP3.LUT R66, R18, 0x1, RZ, 0xfc, !PT ;  /* 0x0000000112427812 */ /* 0x000fe200078efcff */
[----:B------:R-:W-:Y:S01]  /*1120*/  VIADD R65, R3, UR4 ;  /* 0x0000000403417c36 */ /* 0x000fe20008000000 */
[C---:B0-----:R-:W-:Y:S01]  /*1130*/  SHF.L.U64.HI R58, R6.reuse, 0x3, R7 ;  /* 0x00000003063a7819 */ /* 0x041fe20000010207 */
[----:B--2---:R-:W-:Y:S01]  /*1140*/  IMAD.SHL.U32 R57, R6, 0x8, RZ ;  /* 0x0000000806397824 */ /* 0x004fe200078e00ff */
[----:B------:R-:W-:Y:S01]  /*1150*/  SHF.R.U32.HI R62, RZ, 0x7, R62 ;  /* 0x00000007ff3e7819 */ /* 0x000fe2000001163e */
[----:B------:R-:W-:Y:S01]  /*1160*/  IMAD.MOV.U32 R23, RZ, RZ, RZ ;  /* 0x000000ffff177224 */ /* 0x000fe200078e00ff */
[----:B------:R-:W-:Y:S01]  /*1170*/  LOP3.LUT R64, RZ, R0, RZ, 0x33, !PT ;  /* 0x00000000ff407212 */ /* 0x000fe200078e33ff */
[----:B------:R-:W-:Y:S01]  /*1180*/  UIADD3 UR44, UR43, -UR44, URZ ;  /* 0x8000002c2b2c7290 */ /* 0x000fe2000fffe03f */
[----:B------:R-:W-:Y:S01]  /*1190*/  UMOV UR40, URZ ;  /* 0x0000003f00287c82 */ /* 0x000fe20008000000 */
[----:B-1----:R-:W-:Y:S01]  /*11a0*/  VIADD R63, R63, 0xffffffff ;  /* 0xffffffff3f3f7836 */ /* 0x002fe20000000000 */
[----:B------:R-:W-:-:S09]  /*11b0*/  UMOV UR42, URZ ;  /* 0x0000003f002a7c82 */ /* 0x000fd20008000000 */
.L_x_94:
[----:B0-----:R-:W0:Y:S01]  /*11c0*/  SHFL.IDX PT, R0, R62, RZ, 0x1f ;  /* 0x00001fff3e007589 */ /* 0x001e2200000e0000 */
[----:B-1----:R-:W1:Y:S01]  /*11d0*/  S2UR UR7, SR_CgaCtaId ;  /* 0x00000000000779c3 */ /* 0x002e620000008800 */
[----:B------:R-:W-:Y:S01]  /*11e0*/  UMOV UR6, 0x400 ;  /* 0x0000040000067882 */ /* 0x000fe20000000000 */
[----:B0-----:R-:W-:Y:S01]  /*11f0*/  R2UR UR4, R0 ;  /* 0x00000000000472ca */ /* 0x001fe200000e0000 */
[----:B-1----:R-:W-:-:S12]  /*1200*/  ULEA UR46, UR7, UR6, 0x18 ;  /* 0x00000006072e7291 */ /* 0x002fd8000f8ec03f */
[----:B------:R-:W-:-:S04]  /*1210*/  ULEA.HI UR5, UR4, UR4, URZ, 0x1 ;  /* 0x0000000404057291 */ /* 0x000fc8000f8f083f */
[----:B------:R-:W-:-:S04]  /*1220*/  ULOP3.LUT UR5, UR5, 0x7fffe, URZ, 0xc0, !UPT ;  /* 0x0007fffe05057892 */ /* 0x000fc8000f8ec03f */
[----:B------:R-:W-:-:S03]  /*1230*/  UIADD3 UR5, UR4, -UR5, URZ ;  /* 0x8000000504057290 */ /* 0x000fc6000fffe03f */
[----:B------:R-:W-:Y:S01]  /*1240*/  ULDC UR4, c[0x0][0x28c] ;  /* 0x0000a30000047ab9 */ /* 0x000fe20000000800 */
[----:B------:R-:W-:Y:S01]  /*1250*/  ULEA UR5, UR5, UR46, 0xd ;  /* 0x0000002e05057291 */ /* 0x000fe2000f8e683f */
[----:B------:R-:W-:-:S03]  /*1260*/  ISETP.LT.AND P0, PT, RZ, UR4, PT ;  /* 0x00000004ff007c0c */ /* 0x000fc6000bf01270 */
[----:B------:R-:W-:-:S04]  /*1270*/  UIADD3 UR5, UR5, 0x100, URZ ;  /* 0x0000010005057890 */ /* 0x000fc8000fffe03f */
[----:B------:R-:W-:-:S04]  /*1280*/  USHF.R.U32.HI UR5, URZ, 0x4, UR5 ;  /* 0x000000043f057899 */ /* 0x000fc80008011605 */
[----:B------:R-:W-:-:S04]  /*1290*/  ULOP3.LUT UR5, UR5, 0x3fff, URZ, 0xc0, !UPT ;  /* 0x00003fff05057892 */ /* 0x000fc8000f8ec03f */
[----:B------:R-:W-:Y:S01]  /*12a0*/  ULOP3.LUT UR45, UR5, 0x10000, URZ, 0xfc, !UPT ;  /* 0x00010000052d7892 */ /* 0x000fe2000f8efc3f */
[----:B--2345:R-:W-:Y:S11]  /*12b0*/  @P0 BRA `(.L_x_13) ;  /* 0x0000000000400947 */ /* 0x03cff60003800000 */
[----:B------:R-:W-:Y:S01]  /*12c0*/  MOV R0, 0x0 ;  /* 0x0000000000007802 */ /* 0x000fe20000000f00 */
[----:B------:R-:W-:Y:S01]  /*12d0*/  ULDC.64 UR4, c[0x4][0x68] ;  /* 0x01001a0000047ab9 */ /* 0x000fe20000000a00 */
[----:B------:R-:W-:Y:S01]  /*12e0*/  ULDC.64 UR6, c[0x4][0x8] ;  /* 0x0100020000067ab9 */ /* 0x000fe20000000a00 */
[----:B------:R-:W-:Y:S01]  /*12f0*/  IMAD.U32 R4, RZ, RZ, UR4 ;  /* 0x00000004ff047e24 */ /* 0x000fe2000f8e00ff */
[----:B------:R0:W1:Y:S01]  /*1300*/  LDC.64 R14, c[0x4][R0] ;  /* 0x01000000000e7b82 */ /* 0x0000620000000a00 */
[----:B------:R-:W-:Y:S01]  /*1310*/  IMAD.U32 R5, RZ, RZ, UR5 ;  /* 0x00000005ff057e24 */ /* 0x000fe2000f8e00ff */
[----:B------:R-:W-:Y:S01]  /*1320*/  ULDC.64 UR4, c[0x4][0x70] ;  /* 0x01001c0000047ab9 */ /* 0x000fe20000000a00 */
[----:B------:R-:W-:Y:S02]  /*1330*/  IMAD.U32 R10, RZ, RZ, UR6 ;  /* 0x00000006ff0a7e24 */ /* 0x000fe4000f8e00ff */
[----:B------:R-:W-:Y:S02]  /*1340*/  IMAD.U32 R6, RZ, RZ, UR4 ;  /* 0x00000004ff067e24 */ /* 0x000fe4000f8e00ff */
[----:B------:R-:W-:-:S02]  /*1350*/  IMAD.U32 R7, RZ, RZ, UR5 ;  /* 0x00000005ff077e24 */ /* 0x000fc4000f8e00ff */
[----:B------:R-:W-:Y:S02]  /*1360*/  IMAD.U32 R11, RZ, RZ, UR7 ;  /* 0x00000007ff0b7e24 */ /* 0x000fe4000f8e00ff */
[----:B------:R-:W-:Y:S02]  /*1370*/  IMAD.MOV.U32 R8, RZ, RZ, 0x1e1 ;  /* 0x000001e1ff087424 */ /* 0x000fe400078e00ff */
[----:B------:R-:W-:Y:S02]  /*1380*/  IMAD.MOV.U32 R12, RZ, RZ, 0x1 ;  /* 0x00000001ff0c7424 */ /* 0x000fe400078e00ff */
[----:B0-----:R-:W-:-:S07]  /*1390*/  IMAD.MOV.U32 R13, RZ, RZ, RZ ;  /* 0x000000ffff0d7224 */ /* 0x001fce00078e00ff */
[----:B------:R-:W-:-:S07]  /*13a0*/  LEPC R20, `(.L_x_13) ;  /* 0x000000001014794e */ /* 0x000fce0000000000 */
[----:B-1---5:R-:W-:Y:S05]  /*13b0*/  CALL.ABS.NOINC R14 ;  /* 0x000000000e007343 */ /* 0x022fea0003c00000 */
.L_x_13:
[----:B------:R-:W-:-:S13]  /*13c0*/  ISETP.NE.AND P0, PT, R66, 0x3, PT ;  /* 0x000000034200780c */ /* 0x000fda0003f05270 */
[----:B------:R-:W-:Y:S05]  /*13d0*/  @!P0 BRA `(.L_x_14) ;  /* 0x0000000000048947 */ /* 0x000fea0003800000 */
[----:B------:R-:W-:Y:S01]  /*13e0*/  BPT.TRAP 0x1 ;  /* 0x000000040000795c */ /* 0x000fe20000300000 */
.L_x_14:
[----:B------:R-:W-:Y:S02]  /*13f0*/  IMAD.U32 R3, RZ, RZ, UR42 ;  /* 0x0000002aff037e24 */ /* 0x000fe4000f8e00ff */
[----:B------:R-:W-:-:S03]  /*1400*/  IMAD.U32 R0, RZ, RZ, UR40 ;  /* 0x00000028ff007e24 */ /* 0x000fc6000f8e00ff */
[----:B------:R-:W-:Y:S02]  /*1410*/  LEA R3, R3, UR46, 0x3 ;  /* 0x0000002e03037c11 */ /* 0x000fe4000f8e18ff */
[----:B------:R-:W-:-:S04]  /*1420*/  SHF.L.U32 R0, R0, 0x1f, RZ ;  /* 0x0000001f00007819 */ /* 0x000fc800000006ff */
[----:B------:R0:W1:Y:S01]  /*1430*/  SYNCS.PHASECHK.TRANS64.TRYWAIT P1, [R3+URZ], R0 ;  /* 0x00000000030075a7 */ /* 0x000062000802017f */
[----:B------:R-:W-:Y:S05]  /*1440*/  @!P0 BRA `(.L_x_15) ;  /* 0x0000000000048947 */ /* 0x000fea0003800000 */
[----:B------:R-:W-:Y:S01]  /*1450*/  BPT.TRAP 0x1 ;  /* 0x000000040000795c */ /* 0x000fe20000300000 */
.L_x_15:
[----:B------:R-:W-:-:S05]  /*1460*/  IMAD.U32 R4, RZ, RZ, UR44 ;  /* 0x0000002cff047e24 */ /* 0x000fca000f8e00ff */
[----:B------:R-:W-:Y:S01]  /*1470*/  ISETP.GE.AND P2, PT, R4, 0x1, PT ;  /* 0x000000010400780c */ /* 0x000fe20003f46270 */
[----:B-1----:R-:W-:-:S12]  /*1480*/  @P1 BRA `(.L_x_16) ;  /* 0x0000000000081947 */ /* 0x002fd80003800000 */
[----:B------:R-:W1:Y:S02]  /*1490*/  SYNCS.PHASECHK.TRANS64.TRYWAIT P1, [R3+URZ], R0 ;  /* 0x00000000030075a7 */ /* 0x000e64000802017f */
[----:B-1----:R-:W-:Y:S05]  /*14a0*/  @!P1 BRA `(.L_x_17) ;  /* 0x0000004c00149947 */ /* 0x002fea0003800000 */
.L_x_16:
[----:B------:R-:W-:Y:S05]  /*14b0*/  WARPSYNC.ALL ;  /* 0x0000000000007948 */ /* 0x000fea0003800000 */
[----:B------:R-:W-:Y:S01]  /*14c0*/  UIADD3 UR4, UR46, 0x20100, URZ ;  /* 0x000201002e047890 */ /* 0x000fe2000fffe03f */
[----:B------:R-:W-:Y:S01]  /*14d0*/  WARPGROUP.ARRIVE ;  /* 0x00000000000079c5 */ /* 0x000fe20000000000 */
[----:B------:R-:W-:Y:S02]  /*14e0*/  ULEA UR5, UR42, UR45, 0xb ;  /* 0x0000002d2a057291 */ /* 0x000fe4000f8e583f */
[----:B------:R-:W-:Y:S01]  /*14f0*/  USHF.R.U32.HI UR4, URZ, 0x4, UR4 ;  /* 0x000000043f047899 */ /* 0x000fe20008011604 */
[----:B------:R-:W-:Y:S01]  /*1500*/  UMOV UR9, 0x40000040 ;  /* 0x4000004000097882 */ /* 0x000fe20000000000 */
[----:B------:R-:W-:-:S02]  /*1510*/  UMOV UR11, 0x40000040 ;  /* 0x40000040000b7882 */ /* 0x000fc40000000000 */
[----:B------:R-:W-:Y:S01]  /*1520*/  ULOP3.LUT UR4, UR4, 0x3fff, URZ, 0xc0, !UPT ;  /* 0x00003fff04047892 */ /* 0x000fe2000f8ec03f */
[----:B------:R-:W-:-:S03]  /*1530*/  UMOV UR8, UR5 ;  /* 0x0000000500087c82 */ /* 0x000fc60008000000 */
[----:B------:R-:W-:-:S04]  /*1540*/  ULOP3.LUT UR4, UR4, 0x10000, URZ, 0xfc, !UPT ;  /* 0x0001000004047892 */ /* 0x000fc8000f8efc3f */
[----:B------:R-:W-:-:S07]  /*1550*/  ULEA UR6, UR42, UR4, 0xa ;  /* 0x000000042a067291 */ /* 0x000fce000f8e503f */
[----:B------:R-:W-:Y:S02]  /*1560*/  UMOV UR10, UR6 ;  /* 0x00000006000a7c82 */ /* 0x000fe40008000000 */
[----:B------:R-:W-:Y:S01]  /*1570*/  HGMMA.64x64x16.F32 R24, gdesc[UR8], RZ, !UPT, gsb0 ;  /* 0x00e00000081879f0 */ /* 0x000fe2000c0008ff */
[----:B------:R-:W-:Y:S02]  /*1580*/  UIADD3 UR8, UR5, 0x2, URZ ;  /* 0x0000000205087890 */ /* 0x000fe4000fffe03f */
[----:B------:R-:W-:Y:S01]  /*1590*/  UIADD3 UR10, UR6, 0x2, URZ ;  /* 0x00000002060a7890 */ /* 0x000fe2000fffe03f */
[----:B------:R-:W-:Y:S01]  /*15a0*/  UMOV UR9, 0x40000040 ;  /* 0x4000004000097882 */ /* 0x000fe20000000000 */
[----:B------:R-:W-:Y:S01]  /*15b0*/  UMOV UR11, 0x40000040 ;  /* 0x40000040000b7882 */ /* 0x000fe20000000000 */
[----:B------:R-:W-:Y:S02]  /*15c0*/  WARPGROUP.DEPBAR.LE gsb0, 0x0 ;  /* 0x00008000000079c5 */ /* 0x000fe40000010000 */
[----:B------:R-:W-:-:S06]  /*15d0*/  WARPGROUP.ARRIVE ;  /* 0x00000000000079c5 */ /* 0x000fcc0000000000 */
[----:B------:R-:W-:Y:S01]  /*15e0*/  HGMMA.64x64x16.F32 R24, gdesc[UR8], R24, gsb0 ;  /* 0x00e00000081879f0 */ /* 0x000fe20008000818 */
        /* <DEDUP_REMOVED lines=41> */
[----:B------:R-:W-:Y:S03]  /*1880*/  HGMMA.64x64x16.F32 R24, gdesc[UR8], R24, gsb0 ;  /* 0x00e00000081879f0 */ /* 0x000fe60008000818 */
[----:B------:R-:W-:Y:S02]  /*1890*/  WARPGROUP.DEPBAR.LE gsb0, 0x0 ;  /* 0x00008000000079c5 */ /* 0x000fe40000010000 */
[----:B------:R-:W-:Y:S05]  /*18a0*/  @!P2 BRA `(.L_x_18) ;  /* 0x00000004008ca947 */ /* 0x000fea0003800000 */
[----:B------:R-:W-:Y:S01]  /*18b0*/  UIADD3 UR5, UR42, 0x1, URZ ;  /* 0x000000012a057890 */ /* 0x000fe2000fffe03f */
[----:B01----:R-:W-:-:S03]  /*18c0*/  IMAD.U32 R0, RZ, RZ, UR44 ;  /* 0x0000002cff007e24 */ /* 0x003fc6000f8e00ff */
[----:B------:R-:W-:-:S04]  /*18d0*/  UISETP.NE.AND UP0, UPT, UR5, 0x4, UPT ;  /* 0x000000040500788c */ /* 0x000fc8000bf05270 */
[----:B------:R-:W-:Y:S02]  /*18e0*/  USEL UR6, URZ, 0x1, UP0 ;  /* 0x000000013f067887 */ /* 0x000fe40008000000 */
[----:B------:R-:W-:Y:S02]  /*18f0*/  USEL UR5, UR5, URZ, UP0 ;  /* 0x0000003f05057287 */ /* 0x000fe40008000000 */
[----:B------:R-:W-:-:S06]  /*1900*/  ULOP3.LUT UR6, UR40, UR6, URZ, 0x3c, !UPT ;  /* 0x0000000628067292 */ /* 0x000fcc000f8e3c3f */
[----:B------:R-:W-:Y:S01]  /*1910*/  IMAD.U32 R5, RZ, RZ, UR6 ;  /* 0x00000006ff057e24 */ /* 0x000fe2000f8e00ff */
[----:B------:R-:W-:-:S06]  /*1920*/  UMOV UR6, UR42 ;  /* 0x0000002a00067c82 */ /* 0x000fcc0008000000 */
.L_x_25:
[----:B01----:R-:W-:Y:S05]  /*1930*/  @!P0 BRA `(.L_x_19) ;  /* 0x0000000000048947 */ /* 0x003fea0003800000 */
[----:B------:R-:W-:Y:S01]  /*1940*/  BPT.TRAP 0x1 ;  /* 0x000000040000795c */ /* 0x000fe20000300000 */
.L_x_19:
[----:B------:R-:W0:Y:S01]  /*1950*/  S2UR UR8, SR_CgaCtaId ;  /* 0x00000000000879c3 */ /* 0x000e220000008800 */
[----:B------:R-:W-:Y:S01]  /*1960*/  UMOV UR7, 0x400 ;  /* 0x0000040000077882 */ /* 0x000fe20000000000 */
[----:B------:R-:W-:Y:S01]  /*1970*/  SHF.L.U32 R3, R5, 0x1f, RZ ;  /* 0x0000001f05037819 */ /* 0x000fe200000006ff */
[----:B0-----:R-:W-:-:S04]  /*1980*/  ULEA UR7, UR8, UR7, 0x18 ;  /* 0x0000000708077291 */ /* 0x001fc8000f8ec03f */
[----:B------:R-:W-:-:S09]  /*1990*/  ULEA UR8, UR5, UR7, 0x3 ;  /* 0x0000000705087291 */ /* 0x000fd2000f8e183f */
[----:B------:R0:W1:Y:S01]  /*19a0*/  SYNCS.PHASECHK.TRANS64.TRYWAIT P1, [UR8], R3 ;  /* 0x00000003ff0075a7 */ /* 0x0000620008020148 */
[----:B------:R-:W-:Y:S05]  /*19b0*/  @!P0 BRA `(.L_x_20) ;  /* 0x0000000000048947 */ /* 0x000fea0003800000 */
[----:B------:R-:W-:Y:S01]  /*19c0*/  BPT.TRAP 0x1 ;  /* 0x000000040000795c */ /* 0x000fe20000300000 */
.L_x_20:
[----:B-1----:R-:W-:Y:S05]  /*19d0*/  @P1 BRA `(.L_x_21) ;  /* 0x0000000000081947 */ /* 0x002fea0003800000 */
[----:B------:R-:W1:Y:S02]  /*19e0*/  SYNCS.PHASECHK.TRANS64.TRYWAIT P1, [UR8], R3 ;  /* 0x00000003ff0075a7 */ /* 0x000e640008020148 */
[----:B-1----:R-:W-:Y:S05]  /*19f0*/  @!P1 BRA `(.L_x_22) ;  /* 0x0000004400d49947 */ /* 0x002fea0003800000 */
.L_x_21:
[----:B------:R-:W-:Y:S01]  /*1a00*/  ULEA UR12, UR5, UR45, 0xb ;  /* 0x0000002d050c7291 */ /* 0x000fe2000f8e583f */
[----:B------:R-:W-:Y:S01]  /*1a10*/  WARPGROUP.ARRIVE ;  /* 0x00000000000079c5 */ /* 0x000fe20000000000 */
[----:B------:R-:W-:Y:S01]  /*1a20*/  ULEA UR13, UR5, UR4, 0xa ;  /* 0x00000004050d7291 */ /* 0x000fe2000f8e503f */
[----:B------:R-:W-:Y:S01]  /*1a30*/  UMOV UR9, 0x40000040 ;  /* 0x4000004000097882 */ /* 0x000fe20000000000 */
[----:B------:R-:W-:-:S03]  /*1a40*/  UMOV UR11, 0x40000040 ;  /* 0x40000040000b7882 */ /* 0x000fc60000000000 */
[----:B------:R-:W-:Y:S02]  /*1a50*/  UMOV UR8, UR12 ;  /* 0x0000000c00087c82 */ /* 0x000fe40008000000 */
[----:B------:R-:W-:Y:S02]  /*1a60*/  UMOV UR10, UR13 ;  /* 0x0000000d000a7c82 */ /* 0x000fe40008000000 */
[----:B------:R-:W-:Y:S01]  /*1a70*/  HGMMA.64x64x16.F32 R24, gdesc[UR8], R24, gsb0 ;  /* 0x00e00000081879f0 */ /* 0x000fe20008000818 */
[----:B------:R-:W-:Y:S02]  /*1a80*/  UIADD3 UR8, UR12, 0x2, URZ ;  /* 0x000000020c087890 */ /* 0x000fe4000fffe03f */
[----:B------:R-:W-:Y:S01]  /*1a90*/  UIADD3 UR10, UR13, 0x2, URZ ;  /* 0x000000020d0a7890 */ /* 0x000fe2000fffe03f */
[----:B------:R-:W-:Y:S01]  /*1aa0*/  UMOV UR9, 0x40000040 ;  /* 0x4000004000097882 */ /* 0x000fe20000000000 */
[----:B------:R-:W-:Y:S01]  /*1ab0*/  UMOV UR11, 0x40000040 ;  /* 0x40000040000b7882 */ /* 0x000fe20000000000 */
[----:B------:R-:W-:-:S02]  /*1ac0*/  WARPGROUP.DEPBAR.LE gsb0, 0x0 ;  /* 0x00008000000079c5 */ /* 0x000fc40000010000 */
        /* <DEDUP_REMOVED lines=46> */
[----:B------:R-:W-:Y:S01]  /*1db0*/  BPT.TRAP 0x1 ;  /* 0x000000040000795c */ /* 0x000fe20000300000 */
.L_x_23:
[----:B------:R-:W-:Y:S01]  /*1dc0*/  ULEA UR7, UR6, UR7, 0x3 ;  /* 0x0000000706077291 */ /* 0x000fe2000f8e183f */
[----:B------:R-:W-:-:S03]  /*1dd0*/  ISETP.GT.U32.AND P1, PT, R18, 0x1, PT ;  /* 0x000000011200780c */ /* 0x000fc60003f24070 */
[----:B------:R-:W-:-:S04]  /*1de0*/  UIADD3 UR7, UR7, 0x20, URZ ;  /* 0x0000002007077890 */ /* 0x000fc8000fffe03f */
[----:B------:R-:W-:-:S09]  /*1df0*/  UPRMT UR7, URZ, 0x654, UR7 ;  /* 0x000006543f077896 */ /* 0x000fd20008000007 */
[----:B------:R-:W-:Y:S01]  /*1e00*/  SYNCS.ARRIVE.TRANS64.RED.A1T0 RZ, [UR7], RZ ;  /* 0x000000ffffff79a7 */ /* 0x000fe20008100407 */
[----:B------:R-:W-:Y:S05]  /*1e10*/  @P1 BRA `(.L_x_24) ;  /* 0x0000000000041947 */ /* 0x000fea0003800000 */
[----:B------:R-:W-:Y:S01]  /*1e20*/  BPT.TRAP 0x1 ;  /* 0x000000040000795c */ /* 0x000fe20000300000 */
.L_x_24:
[----:B------:R-:W-:Y:S01]  /*1e30*/  UIADD3 UR5, UR5, 0x1, URZ ;  /* 0x0000000105057890 */ /* 0x000fe2000fffe03f */
[C---:B------:R-:W-:Y:S01]  /*1e40*/  ISETP.GT.AND P1, PT, R0.reuse, 0x1, PT ;  /* 0x000000010000780c */ /* 0x040fe20003f24270 */
[----:B------:R-:W-:Y:S01]  /*1e50*/  UIADD3 UR6, UR6, 0x1, URZ ;  /* 0x0000000106067890 */ /* 0x000fe2000fffe03f */
[----:B------:R-:W-:Y:S01]  /*1e60*/  VIADD R0, R0, 0xffffffff ;  /* 0xffffffff00007836 */ /* 0x000fe20000000000 */
[----:B------:R-:W-:Y:S02]  /*1e70*/  UISETP.NE.AND UP0, UPT, UR5, 0x4, UPT ;  /* 0x000000040500788c */ /* 0x000fe4000bf05270 */
[----:B------:R-:W-:Y:S02]  /*1e80*/  UISETP.NE.AND UP1, UPT, UR6, 0x4, UPT ;  /* 0x000000040600788c */ /* 0x000fe4000bf25270 */
[----:B------:R-:W-:Y:S02]  /*1e90*/  USEL UR7, URZ, 0x1, UP0 ;  /* 0x000000013f077887 */ /* 0x000fe40008000000 */
[----:B------:R-:W-:-:S02]  /*1ea0*/  USEL UR5, UR5, URZ, UP0 ;  /* 0x0000003f05057287 */ /* 0x000fc40008000000 */
[----:B------:R-:W-:Y:S02]  /*1eb0*/  USEL UR6, UR6, URZ, UP1 ;  /* 0x0000003f06067287 */ /* 0x000fe40008800000 */
[----:B------:R-:W-:Y:S01]  /*1ec0*/  LOP3.LUT R5, R5, UR7, RZ, 0x3c, !PT ;  /* 0x0000000705057c12 */ /* 0x000fe2000f8e3cff */
[----:B------:R-:W-:Y:S09]  /*1ed0*/  @P1 BRA `(.L_x_25) ;  /* 0xfffffff800941947 */ /* 0x000ff2000383ffff */
.L_x_18:
[----:B01----:R-:W0:Y:S02]  /*1ee0*/  LDC R0, c[0x0][0x28c] ;  /* 0x0000a300ff007b82 */ /* 0x003e240000000800 */
[----:B0-----:R-:W-:-:S13]  /*1ef0*/  ISETP.GE.AND P1, PT, R0, 0x1, PT ;  /* 0x000000010000780c */ /* 0x001fda0003f26270 */
[----:B------:R-:W-:Y:S05]  /*1f00*/  @!P1 BRA `(.L_x_26) ;  /* 0x0000000000389947 */ /* 0x000fea0003800000 */
[----:B------:R-:W-:Y:S05]  /*1f10*/  @!P0 BRA `(.L_x_27) ;  /* 0x0000000000048947 */ /* 0x000fea0003800000 */
[----:B------:R-:W-:Y:S01]  /*1f20*/  BPT.TRAP 0x1 ;  /* 0x000000040000795c */ /* 0x000fe20000300000 */
.L_x_27:
[----:B------:R-:W0:Y:S01]  /*1f30*/  S2UR UR6, SR_CgaCtaId ;  /* 0x00000000000679c3 */ /* 0x000e220000008800 */
[----:B------:R-:W-:Y:S01]  /*1f40*/  UIADD3 UR4, UR44, UR42, URZ ;  /* 0x0000002a2c047290 */ /* 0x000fe2000fffe03f */
[----:B------:R-:W-:Y:S01]  /*1f50*/  ISETP.GT.U32.AND P0, PT, R18, 0x1, PT ;  /* 0x000000011200780c */ /* 0x000fe20003f04070 */
[----:B------:R-:W-:Y:S02]  /*1f60*/  UMOV UR5, 0x400 ;  /* 0x0000040000057882 */ /* 0x000fe40000000000 */
[----:B------:R-:W-:-:S04]  /*1f70*/  USHF.L.U32 UR4, UR4, 0x3, URZ ;  /* 0x0000000304047899 */ /* 0x000fc8000800063f */
[----:B------:R-:W-:Y:S02]  /*1f80*/  ULOP3.LUT UR4, UR4, 0x18, URZ, 0xc0, !UPT ;  /* 0x0000001804047892 */ /* 0x000fe4000f8ec03f */
[----:B0-----:R-:W-:-:S04]  /*1f90*/  ULEA UR5, UR6, UR5, 0x18 ;  /* 0x0000000506057291 */ /* 0x001fc8000f8ec03f */
[----:B------:R-:W-:-:S04]  /*1fa0*/  UIADD3 UR4, UR5, 0x20, UR4 ;  /* 0x0000002005047890 */ /* 0x000fc8000fffe004 */
[----:B------:R-:W-:-:S09]  /*1fb0*/  UPRMT UR4, URZ, 0x654, UR4 ;  /* 0x000006543f047896 */ /* 0x000fd20008000004 */
[----:B------:R-:W-:Y:S01]  /*1fc0*/  SYNCS.ARRIVE.TRANS64.RED.A1T0 RZ, [UR4], RZ ;  /* 0x000000ffffff79a7 */ /* 0x000fe20008100404 */
[----:B------:R-:W-:Y:S05]  /*1fd0*/  @P0 BRA `(.L_x_26) ;  /* 0x0000000000040947 */ /* 0x000fea0003800000 */
[----:B------:R-:W-:Y:S01]  /*1fe0*/  BPT.TRAP 0x1 ;  /* 0x000000040000795c */ /* 0x000fe20000300000 */
.L_x_26:
[----:B------:R-:W-:Y:S01]  /*1ff0*/  IMAD.SHL.U32 R3, R68, 0x40, RZ ;  /* 0x0000004044037824 */ /* 0x000fe200078e00ff */
[----:B------:R-:W-:Y:S01]  /*2000*/  ULDC UR6, c[0x0][0x288] ;  /* 0x0000a20000067ab9 */ /* 0x000fe20000000800 */
[----:B------:R-:W-:Y:S01]  /*2010*/  SHF.R.S32.HI R13, RZ, 0x1f, R67 ;  /* 0x0000001fff0d7819 */ /* 0x000fe20000011443 */
[----:B------:R-:W-:Y:S01]  /*2020*/  IMAD.SHL.U32 R6, R69, 0x80, RZ ;  /* 0x0000008045067824 */ /* 0x000fe200078e00ff */
[----:B------:R-:W-:Y:S01]  /*2030*/  ULDC.64 UR4, c[0x0][0x5d0] ;  /* 0x0001740000047ab9 */ /* 0x000fe20000000a00 */
[----:B------:R-:W-:Y:S01]  /*2040*/  LOP3.LUT R10, R3, 0x6, R61, 0xf8, !PT ;  /* 0x00000006030a7812 */ /* 0x000fe200078ef83d */
[----:B------:R-:W-:Y:S01]  /*2050*/  IMAD.WIDE R68, R69, 0x80, R22 ;  /* 0x0000008045447825 */ /* 0x000fe200078e0216 */
[----:B------:R-:W-:Y:S01]  /*2060*/  ISETP.GE.AND P0, PT, R3, UR6, PT ;  /* 0x0000000603007c0c */ /* 0x000fe2000bf06270 */
[----:B------:R-:W-:Y:S01]  /*2070*/  ULDC UR6, c[0x0][0x284] ;  /* 0x0000a10000067ab9 */ /* 0x000fe20000000800 */
[----:B------:R-:W-:Y:S01]  /*2080*/  SHF.R.S32.HI R11, RZ, 0x1f, R10 ;  /* 0x0000001fff0b7819 */ /* 0x000fe2000001140a */
[----:B------:R-:W-:Y:S01]  /*2090*/  IMAD R0, R13, UR4, RZ ;  /* 0x000000040d007c24 */ /* 0x000fe2000f8e02ff */
[----:B------:R-:W-:-:S03]  /*20a0*/  ISETP.GE.OR P0, PT, R6, UR6, P0 ;  /* 0x0000000606007c0c */ /* 0x000fc60008706670 */
[C---:B------:R-:W-:Y:S02]  /*20b0*/  IMAD R7, R67.reuse, UR5, R0 ;  /* 0x0000000543077c24 */ /* 0x040fe4000f8e0200 */
[----:B------:R-:W-:Y:S01]  /*20c0*/  IMAD.WIDE.U32 R4, R67, UR4, R10 ;  /* 0x0000000443047c25 */ /* 0x000fe2000f8e000a */
[----:B------:R-:W-:-:S03]  /*20d0*/  ULDC.64 UR4, c[0x0][0x5c8] ;  /* 0x0001720000047ab9 */ /* 0x000fc60000000a00 */
[----:B------:R-:W-:Y:S02]  /*20e0*/  IMAD R9, R69, UR4, RZ ;  /* 0x0000000445097c24 */ /* 0x000fe4000f8e02ff */
[----:B------:R-:W-:Y:S02]  /*20f0*/  IMAD.IADD R5, R5, 0x1, R7 ;  /* 0x0000000105057824 */ /* 0x000fe400078e0207 */
[C---:B------:R-:W-:Y:S02]  /*2100*/  IMAD R9, R68.reuse, UR5, R9 ;  /* 0x0000000544097c24 */ /* 0x040fe4000f8e0209 */
[----:B------:R-:W-:-:S04]  /*2110*/  IMAD.WIDE.U32 R70, R68, UR4, R4 ;  /* 0x0000000444467c25 */ /* 0x000fc8000f8e0004 */
[----:B------:R-:W-:Y:S01]  /*2120*/  IMAD.MOV.U32 R0, RZ, RZ, -0x1 ;  /* 0xffffffffff007424 */ /* 0x000fe200078e00ff */
[----:B------:R-:W-:Y:S06]  /*2130*/  @P0 BRA `(.L_x_28) ;  /* 0x00000020009c0947 */ /* 0x000fec0003800000 */
[----:B-----5:R-:W-:Y:S01]  /*2140*/  FSETP.NEU.AND P0, PT, R56, RZ, PT ;  /* 0x000000ff3800720b */ /* 0x020fe20003f0d000 */
[----:B------:R-:W-:Y:S01]  /*2150*/  IMAD.IADD R4, R60, 0x1, -R3 ;  /* 0x000000013c047824 */ /* 0x000fe200078e0a03 */
[----:B------:R-:W-:Y:S01]  /*2160*/  BSSY B0, `(.L_x_28) ;  /* 0x0000224000007945 */ /* 0x000fe20003800000 */
[----:B------:R-:W-:Y:S02]  /*2170*/  IMAD.IADD R3, R65, 0x1, -R6 ;  /* 0x0000000141037824 */ /* 0x000fe400078e0a06 */
[----:B------:R-:W-:Y:S01]  /*2180*/  IMAD.IADD R81, R71, 0x1, R9 ;  /* 0x0000000147517824 */ /* 0x000fe200078e0209 */
[----:B------:R-:W-:-:S04]  /*2190*/  ISETP.GT.AND P2, PT, R4, RZ, PT ;  /* 0x000000ff0400720c */ /* 0x000fc80003f44270 */
[----:B------:R-:W-:-:S03]  /*21a0*/  ISETP.GT.AND P1, PT, R3, RZ, P2 ;  /* 0x000000ff0300720c */ /* 0x000fc60001724270 */
[----:B------:R-:W-:Y:S10]  /*21b0*/  @!P0 BRA `(.L_x_29) ;  /* 0x0000001400e88947 */ /* 0x000ff40003800000 */
[----:B------:R-:W0:Y:S01]  /*21c0*/  LDC.64 R74, c[0x0][0x5b8] ;  /* 0x00016e00ff4a7b82 */ /* 0x000e220000000a00 */
[----:B------:R-:W-:-:S07]  /*21d0*/  ULDC.64 UR4, c[0x0][0x5c0] ;  /* 0x0001700000047ab9 */ /* 0x000fce0000000a00 */
[----:B------:R-:W1:Y:S08]  /*21e0*/  LDC.64 R76, c[0x0][0x5b0] ;  /* 0x00016c00ff4c7b82 */ /* 0x000e700000000a00 */
[----:B------:R-:W2:Y:S01]  /*21f0*/  LDC.64 R78, c[0x0][0x5a8] ;  /* 0x00016a00ff4e7b82 */ /* 0x000ea20000000a00 */
[-C--:B0-----:R-:W-:Y:S02]  /*2200*/  IMAD R6, R13, R74.reuse, RZ ;  /* 0x0000004a0d067224 */ /* 0x081fe400078e02ff */
[----:B------:R-:W-:-:S04]  /*2210*/  IMAD.WIDE.U32 R72, R67, R74, R10 ;  /* 0x0000004a43487225 */ /* 0x000fc800078e000a */
[----:B------:R-:W-:Y:S02]  /*2220*/  IMAD R71, R67, R75, R6 ;  /* 0x0000004b43477224 */ /* 0x000fe400078e0206 */
[-C--:B-1----:R-:W-:Y:S02]  /*2230*/  IMAD R5, R69, R76.reuse, RZ ;  /* 0x0000004c45057224 */ /* 0x082fe400078e02ff */
[----:B------:R-:W-:Y:S02]  /*2240*/  IMAD.IADD R13, R73, 0x1, R71 ;  /* 0x00000001490d7824 */ /* 0x000fe400078e0247 */
[----:B------:R-:W-:Y:S02]  /*2250*/  IMAD.MOV.U32 R12, RZ, RZ, R72 ;  /* 0x000000ffff0c7224 */ /* 0x000fe400078e0048 */
[C---:B------:R-:W-:Y:S02]  /*2260*/  IMAD R75, R68.reuse, R77, R5 ;  /* 0x0000004d444b7224 */ /* 0x040fe400078e0205 */
[----:B------:R-:W-:-:S04]  /*2270*/  IMAD.WIDE.U32 R6, R68, R76, R12 ;  /* 0x0000004c44067225 */ /* 0x000fc800078e000c */
[----:B------:R-:W-:Y:S01]  /*2280*/  IMAD.IADD R5, R7, 0x1, R75 ;  /* 0x0000000107057824 */ /* 0x000fe200078e024b */
[----:B--2---:R-:W-:-:S04]  /*2290*/  LEA R14, P0, R6, R78, 0x1 ;  /* 0x0000004e060e7211 */ /* 0x004fc800078008ff */
[----:B------:R-:W-:-:S05]  /*22a0*/  LEA.HI.X R15, R6, R79, R5, 0x1, P0 ;  /* 0x0000004f060f7211 */ /* 0x000fca00000f0c05 */
[----:B------:R0:W2:Y:S01]  /*22b0*/  @P1 LDG.E.LTC128B.U16 R5, desc[UR36][R14.64] ;  /* 0x000000240e051981 */ /* 0x0000a2000c1e1520 */
[----:B------:R-:W-:Y:S01]  /*22c0*/  LEA R8, P0, R70, UR4, 0x1 ;  /* 0x0000000446087c11 */ /* 0x000fe2000f8008ff */
[----:B------:R-:W-:Y:S01]  /*22d0*/  IMAD.WIDE.U32 R6, R68, R76, R10 ;  /* 0x0000004c44067225 */ /* 0x000fe200078e000a */
[----:B------:R-:W-:Y:S03]  /*22e0*/  BSSY B1, `(.L_x_30) ;  /* 0x0000012000017945 */ /* 0x000fe60003800000 */
[----:B------:R-:W-:Y:S02]  /*22f0*/  IMAD.IADD R7, R75, 0x1, R7 ;  /* 0x000000014b077824 */ /* 0x000fe400078e0207 */
[----:B------:R-:W-:Y:S01]  /*2300*/  IMAD.WIDE.U32 R20, R67, R74, R6 ;  /* 0x0000004a43147225 */ /* 0x000fe200078e0006 */
[----:B0-----:R-:W-:-:S03]  /*2310*/  SHF.L.U64.HI R15, R76, 0x3, R77 ;  /* 0x000000034c0f7819 */ /* 0x001fc6000001024d */
[----:B------:R-:W-:Y:S01]  /*2320*/  IMAD.IADD R7, R71, 0x1, R21 ;  /* 0x0000000147077824 */ /* 0x000fe200078e0215 */
[----:B------:R-:W-:Y:S01]  /*2330*/  LEA R6, P4, R20, R78, 0x1 ;  /* 0x0000004e14067211 */ /* 0x000fe200078808ff */
[----:B------:R-:W-:-:S03]  /*2340*/  IMAD.SHL.U32 R14, R76, 0x8, RZ ;  /* 0x000000084c0e7824 */ /* 0x000fc600078e00ff */
[----:B------:R-:W-:Y:S01]  /*2350*/  LEA.HI.X R7, R20, R79, R7, 0x1, P4 ;  /* 0x0000004f14077211 */ /* 0x000fe200020f0c07 */
[----:B--2---:R-:W-:-:S05]  /*2360*/  HADD2.F32 R9, -RZ, R5.H0_H0 ;  /* 0x20000005ff097230 */ /* 0x004fca0000004100 */
[----:B------:R-:W-:-:S04]  /*2370*/  FMUL R9, R9, R56 ;  /* 0x0000003809097220 */ /* 0x000fc80000400000 */
[----:B------:R-:W-:Y:S01]  /*2380*/  FFMA R24, R24, R19, R9 ;  /* 0x0000001318187223 */ /* 0x000fe20000000009 */
[----:B------:R-:W-:Y:S02]  /*2390*/  LEA.HI.X R9, R70, UR5, R81, 0x1, P0 ;  /* 0x0000000546097c11 */ /* 0x000fe400080f0c51 */
[----:B------:R-:W-:Y:S02]  /*23a0*/  ISETP.GT.AND P0, PT, R4, 0x1, PT ;  /* 0x000000010400780c */ /* 0x000fe40003f04270 */
[----:B------:R-:W-:Y:S02]  /*23b0*/  F2FP.F16.F32.PACK_AB R24, RZ, R24 ;  /* 0x00000018ff18723e */ /* 0x000fe400000000ff */
[----:B------:R-:W-:-:S03]  /*23c0*/  ISETP.GT.AND P3, PT, R3, RZ, P0 ;  /* 0x000000ff0300720c */ /* 0x000fc60000764270 */
[----:B------:R0:W-:Y:S10]  /*23d0*/  @P1 STG.E.U16 desc[UR36][R8.64], R24 ;  /* 0x0000001808001986 */ /* 0x0001f4000c101524 */
[----:B------:R-:W-:Y:S05]  /*23e0*/  @!P3 BRA `(.L_x_31) ;  /* 0x000000000004b947 */ /* 0x000fea0003800000 */
[----:B------:R1:W5:Y:S02]  /*23f0*/  LDG.E.LTC128B.U16 R5, desc[UR36][R6.64+0x2] ;  /* 0x0000022406057981 */ /* 0x000364000c1e1520 */
.L_x_31:
[----:B------:R-:W-:Y:S05]  /*2400*/  BSYNC B1 ;  /* 0x0000000000017941 */ /* 0x000fea0003800000 */
.L_x_30:
[----:B-----5:R-:W-:Y:S01]  /*2410*/  HADD2.F32 R69, -RZ, R5.H0_H0 ;  /* 0x20000005ff457230 */ /* 0x020fe20000004100 */
[----:B------:R-:W-:Y:S01]  /*2420*/  ISETP.GT.AND P2, PT, R3, 0x8, P2 ;  /* 0x000000080300780c */ /* 0x000fe20001744270 */
[----:B------:R-:W-:Y:S01]  /*2430*/  IMAD.WIDE.U32 R20, R68, R76, R14 ;  /* 0x0000004c44147225 */ /* 0x000fe200078e000e */
[----:B0-----:R-:W-:-:S03]  /*2440*/  PRMT R24, R5, 0x7610, R24 ;  /* 0x0000761005187816 */ /* 0x001fc60000000018 */
[----:B------:R-:W-:Y:S01]  /*2450*/  FMUL R12, R69, R56 ;  /* 0x00000038450c7220 */ /* 0x000fe20000400000 */
[----:B------:R-:W-:Y:S01]  /*2460*/  IMAD.IADD R75, R75, 0x1, R21 ;  /* 0x000000014b4b7824 */ /* 0x000fe200078e0215 */
[----:B------:R-:W-:Y:S02]  /*2470*/  IADD3 R72, P1, R72, R20, RZ ;  /* 0x0000001448487210 */ /* 0x000fe40007f3e0ff */
[----:B------:R-:W-:-:S03]  /*2480*/  FFMA R12, R25, R19, R12 ;  /* 0x00000013190c7223 */ /* 0x000fc6000000000c */
[----:B------:R-:W-:Y:S01]  /*2490*/  IMAD.X R13, R75, 0x1, R13, P1 ;  /* 0x000000014b0d7824 */ /* 0x000fe200008e060d */
[C---:B------:R-:W-:Y:S02]  /*24a0*/  LEA R14, P1, R72.reuse, R78, 0x1 ;  /* 0x0000004e480e7211 */ /* 0x040fe400078208ff */
[----:B------:R-:W-:Y:S02]  /*24b0*/  F2FP.F16.F32.PACK_AB R12, RZ, R12 ;  /* 0x0000000cff0c723e */ /* 0x000fe400000000ff */
[----:B------:R-:W-:Y:S02]  /*24c0*/  LEA.HI.X R15, R72, R79, R13, 0x1, P1 ;  /* 0x0000004f480f7211 */ /* 0x000fe400008f0c0d */
[----:B------:R-:W-:-:S05]  /*24d0*/  PRMT R21, R12, 0x7610, R21 ;  /* 0x000076100c157816 */ /* 0x000fca0000000015 */
[----:B------:R0:W-:Y:S04]  /*24e0*/  @P3 STG.E.U16 desc[UR36][R8.64+0x2], R21 ;  /* 0x0000021508003986 */ /* 0x0001e8000c101524 */
[----:B------:R-:W2:Y:S01]  /*24f0*/  @P2 LDG.E.LTC128B.U16 R24, desc[UR36][R14.64] ;  /* 0x000000240e182981 */ /* 0x000ea2000c1e1520 */
[----:B------:R-:W-:Y:S01]  /*2500*/  IADD3 R20, P1, R10, R20, RZ ;  /* 0x000000140a147210 */ /* 0x000fe20007f3e0ff */
[----:B------:R-:W-:Y:S01]  /*2510*/  BSSY B1, `(.L_x_32) ;  /* 0x0000011000017945 */ /* 0x000fe20003800000 */
[----:B------:R-:W-:Y:S02]  /*2520*/  SHF.L.U64.HI R13, R57, 0x1, R58 ;  /* 0x00000001390d7819 */ /* 0x000fe4000001023a */
[----:B------:R-:W-:Y:S01]  /*2530*/  ISETP.GT.AND P0, PT, R3, 0x8, P0 ;  /* 0x000000080300780c */ /* 0x000fe20000704270 */
[----:B0-----:R-:W-:Y:S01]  /*2540*/  IMAD.X R21, R11, 0x1, R75, P1 ;  /* 0x000000010b157824 */ /* 0x001fe200008e064b */
[----:B------:R-:W-:Y:S01]  /*2550*/  LEA R12, P1, R57, R8, 0x1 ;  /* 0x00000008390c7211 */ /* 0x000fe200078208ff */
[----:B------:R-:W-:-:S04]  /*2560*/  IMAD.WIDE.U32 R20, R67, R74, R20 ;  /* 0x0000004a43147225 */ /* 0x000fc800078e0014 */
[----:B------:R-:W-:Y:S01]  /*2570*/  IMAD.X R13, R13, 0x1, R9, P1 ;  /* 0x000000010d0d7824 */ /* 0x000fe200008e0609 */
[----:B------:R-:W-:Y:S01]  /*2580*/  LEA R10, P3, R20, R78, 0x1 ;  /* 0x0000004e140a7211 */ /* 0x000fe200078608ff */
[----:B------:R-:W-:-:S05]  /*2590*/  IMAD.IADD R11, R71, 0x1, R21 ;  /* 0x00000001470b7824 */ /* 0x000fca00078e0215 */
[----:B------:R-:W-:Y:S01]  /*25a0*/  LEA.HI.X R11, R20, R79, R11, 0x1, P3 ;  /* 0x0000004f140b7211 */ /* 0x000fe200018f0c0b */
[----:B--2---:R-:W-:-:S05]  /*25b0*/  HADD2.F32 R5, -RZ, R24.H0_H0 ;  /* 0x20000018ff057230 */ /* 0x004fca0000004100 */
[----:B------:R-:W-:-:S04]  /*25c0*/  FMUL R5, R5, R56 ;  /* 0x0000003805057220 */ /* 0x000fc80000400000 */
[----:B------:R-:W-:-:S05]  /*25d0*/  FFMA R5, R26, R19, R5 ;  /* 0x000000131a057223 */ /* 0x000fca0000000005 */
[----:B------:R-:W-:-:S05]  /*25e0*/  F2FP.F16.F32.PACK_AB R5, RZ, R5 ;  /* 0x00000005ff05723e */ /* 0x000fca00000000ff */
[----:B------:R0:W-:Y:S01]  /*25f0*/  @P2 STG.E.U16 desc[UR36][R12.64], R5 ;  /* 0x000000050c002986 */ /* 0x0001e2000c101524 */
[----:B------:R-:W-:Y:S05]  /*2600*/  @!P0 BRA `(.L_x_33) ;  /* 0x0000000000048947 */ /* 0x000fea0003800000 */
[----:B------:R2:W5:Y:S02]  /*2610*/  LDG.E.LTC128B.U16 R24, desc[UR36][R10.64+0x2] ;  /* 0x000002240a187981 */ /* 0x000564000c1e1520 */
.L_x_33:
[----:B------:R-:W-:Y:S05]  /*2620*/  BSYNC B1 ;  /* 0x0000000000017941 */ /* 0x000fea0003800000 */
.L_x_32:
[----:B0----5:R-:W-:Y:S01]  /*2630*/  HADD2.F32 R5, -RZ, R24.H0_H0 ;  /* 0x20000018ff057230 */ /* 0x021fe20000004100 */
[----:B------:R-:W-:Y:S01]  /*2640*/  ISETP.GT.AND P1, PT, R4, 0x8, PT ;  /* 0x000000080400780c */ /* 0x000fe20003f24270 */
[----:B------:R-:W-:Y:S03]  /*2650*/  BSSY B1, `(.L_x_34) ;  /* 0x0000008000017945 */ /* 0x000fe60003800000 */
[----:B------:R-:W-:Y:S01]  /*2660*/  FMUL R14, R5, R56 ;  /* 0x00000038050e7220 */ /* 0x000fe20000400000 */
[----:B------:R-:W-:-:S03]  /*2670*/  ISETP.GT.AND P2, PT, R3, RZ, P1 ;  /* 0x000000ff0300720c */ /* 0x000fc60000f44270 */
[----:B------:R-:W-:-:S05]  /*2680*/  FFMA R14, R27, R19, R14 ;  /* 0x000000131b0e7223 */ /* 0x000fca000000000e */
[----:B------:R-:W-:-:S05]  /*2690*/  F2FP.F16.F32.PACK_AB R14, RZ, R14 ;  /* 0x0000000eff0e723e */ /* 0x000fca00000000ff */
[----:B------:R0:W-:Y:S01]  /*26a0*/  @P0 STG.E.U16 desc[UR36][R12.64+0x2], R14 ;  /* 0x0000020e0c000986 */ /* 0x0001e2000c101524 */
[----:B------:R-:W-:Y:S05]  /*26b0*/  @!P2 BRA `(.L_x_35) ;  /* 0x000000000004a947 */ /* 0x000fea0003800000 */
[----:B------:R3:W5:Y:S02]  /*26c0*/  LDG.E.LTC128B.U16 R24, desc[UR36][R6.64+0x10] ;  /* 0x0000102406187981 */ /* 0x000764000c1e1520 */
.L_x_35:
[----:B------:R-:W-:Y:S05]  /*26d0*/  BSYNC B1 ;  /* 0x0000000000017941 */ /* 0x000fea0003800000 */
.L_x_34:
[----:B-----5:R-:W-:Y:S01]  /*26e0*/  HADD2.F32 R5, -RZ, R24.H0_H0 ;  /* 0x20000018ff057230 */ /* 0x020fe20000004100 */
        /* <DEDUP_REMOVED lines=9> */
.L_x_37:
[----:B------:R-:W-:Y:S05]  /*2780*/  BSYNC B1 ;  /* 0x0000000000017941 */ /* 0x000fea0003800000 */
.L_x_36:
[----:B----45:R-:W-:Y:S01]  /*2790*/  HADD2.F32 R5, -RZ, R24.H0_H0 ;  /* 0x20000018ff057230 */ /* 0x030fe20000004100 */
[----:B------:R-:W-:Y:S01]  /*27a0*/  ISETP.GT.AND P1, PT, R3, 0x8, P1 ;  /* 0x000000080300780c */ /* 0x000fe20000f24270 */
[----:B------:R-:W-:Y:S03]  /*27b0*/  BSSY B1, `(.L_x_38) ;  /* 0x0000007000017945 */ /* 0x000fe60003800000 */
[----:B0-----:R-:W-:-:S04]  /*27c0*/  FMUL R14, R5, R56 ;  /* 0x00000038050e7220 */ /* 0x001fc80000400000 */
[----:B------:R-:W-:-:S05]  /*27d0*/  FFMA R14, R29, R19, R14 ;  /* 0x000000131d0e7223 */ /* 0x000fca000000000e */
[----:B------:R-:W-:-:S05]  /*27e0*/  F2FP.F16.F32.PACK_AB R14, RZ, R14 ;  /* 0x0000000eff0e723e */ /* 0x000fca00000000ff */
[----:B------:R0:W-:Y:S01]  /*27f0*/  @P3 STG.E.U16 desc[UR36][R8.64+0x12], R14 ;  /* 0x0000120e08003986 */ /* 0x0001e2000c101524 */
[----:B------:R-:W-:Y:S05]  /*2800*/  @!P1 BRA `(.L_x_39) ;  /* 0x0000000000049947 */ /* 0x000fea0003800000 */
[----:B------:R4:W5:Y:S02]  /*2810*/  LDG.E.LTC128B.U16 R24, desc[UR36][R10.64+0x10] ;  /* 0x000010240a187981 */ /* 0x000964000c1e1520 */
.L_x_39:
[----:B------:R-:W-:Y:S05]  /*2820*/  BSYNC B1 ;  /* 0x0000000000017941 */ /* 0x000fea0003800000 */
.L_x_38:
[----:B-----5:R-:W-:Y:S01]  /*2830*/  HADD2.F32 R5, -RZ, R24.H0_H0 ;  /* 0x20000018ff057230 */ /* 0x020fe20000004100 */
[----:B------:R-:W-:Y:S01]  /*2840*/  ISETP.GT.AND P0, PT, R3, 0x8, P0 ;  /* 0x000000080300780c */ /* 0x000fe20000704270 */
[----:B------:R-:W-:Y:S03]  /*2850*/  BSSY B1, `(.L_x_40) ;  /* 0x0000007000017945 */ /* 0x000fe60003800000 */
[----:B------:R-:W-:-:S04]  /*2860*/  FMUL R5, R5, R56 ;  /* 0x0000003805057220 */ /* 0x000fc80000400000 */
[----:B------:R-:W-:-:S05]  /*2870*/  FFMA R5, R30, R19, R5 ;  /* 0x000000131e057223 */ /* 0x000fca0000000005 */
[----:B------:R-:W-:-:S05]  /*2880*/  F2FP.F16.F32.PACK_AB R5, RZ, R5 ;  /* 0x00000005ff05723e */ /* 0x000fca00000000ff */
[----:B------:R0:W-:Y:S01]  /*2890*/  @P1 STG.E.U16 desc[UR36][R12.64+0x10], R5 ;  /* 0x000010050c001986 */ /* 0x0001e2000c101524 */
[----:B------:R-:W-:Y:S05]  /*28a0*/  @!P0 BRA `(.L_x_41) ;  /* 0x0000000000048947 */ /* 0x000fea0003800000 */
[----:B------:R0:W5:Y:S02]  /*28b0*/  LDG.E.LTC128B.U16 R24, desc[UR36][R10.64+0x12] ;  /* 0x000012240a187981 */ /* 0x000164000c1e1520 */
.L_x_41:
[----:B------:R-:W-:Y:S05]  /*28c0*/  BSYNC B1 ;  /* 0x0000000000017941 */ /* 0x000fea0003800000 */
.L_x_40:
        /* <DEDUP_REMOVED lines=10> */
.L_x_43:
[----:B------:R-:W-:Y:S05]  /*2970*/  BSYNC B1 ;  /* 0x0000000000017941 */ /* 0x000fea0003800000 */
.L_x_42:
        /* <DEDUP_REMOVED lines=10> */
.L_x_45:
[----:B------:R-:W-:Y:S05]  /*2a20*/  BSYNC B1 ;  /* 0x0000000000017941 */ /* 0x000fea0003800000 */
.L_x_44:
[----:B0----5:R-:W-:Y:S01]  /*2a30*/  HADD2.F32 R5, -RZ, R24.H0_H0 ;  /* 0x20000018ff057230 */ /* 0x021fe20000004100 */
        /* <DEDUP_REMOVED lines=8> */
.L_x_47:
[----:B------:R-:W-:Y:S05]  /*2ac0*/  BSYNC B1 ;  /* 0x0000000000017941 */ /* 0x000fea0003800000 */
.L_x_46:
        /* <DEDUP_REMOVED lines=9> */
.L_x_49:
[----:B------:R-:W-:Y:S05]  /*2b60*/  BSYNC B1 ;  /* 0x0000000000017941 */ /* 0x000fea0003800000 */
.L_x_48:
        /* <DEDUP_REMOVED lines=10> */
.L_x_51:
[----:B------:R-:W-:Y:S05]  /*2c10*/  BSYNC B1 ;  /* 0x0000000000017941 */ /* 0x000fea0003800000 */
.L_x_50:
        /* <DEDUP_REMOVED lines=10> */
.L_x_53:
[----:B------:R-:W-:Y:S05]  /*2cc0*/  BSYNC B1 ;  /* 0x0000000000017941 */ /* 0x000fea0003800000 */
.L_x_52:
        /* <DEDUP_REMOVED lines=9> */
.L_x_55:
[----:B------:R-:W-:Y:S05]  /*2d60*/  BSYNC B1 ;  /* 0x0000000000017941 */ /* 0x000fea0003800000 */
.L_x_54:
        /* <DEDUP_REMOVED lines=9> */
.L_x_57:
[----:B------:R-:W-:Y:S05]  /*2e00*/  BSYNC B1 ;  /* 0x0000000000017941 */ /* 0x000fea0003800000 */
.L_x_56:
        /* <DEDUP_REMOVED lines=10> */
.L_x_59:
[----:B------:R-:W-:Y:S05]  /*2eb0*/  BSYNC B1 ;  /* 0x0000000000017941 */ /* 0x000fea0003800000 */
.L_x_58:
        /* <DEDUP_REMOVED lines=10> */
.L_x_61:
[----:B------:R-:W-:Y:S05]  /*2f60*/  BSYNC B1 ;  /* 0x0000000000017941 */ /* 0x000fea0003800000 */
.L_x_60:
        /* <DEDUP_REMOVED lines=9> */
.L_x_63:
[----:B------:R-:W-:Y:S05]  /*3000*/  BSYNC B1 ;  /* 0x0000000000017941 */ /* 0x000fea0003800000 */
.L_x_62:
        /* <DEDUP_REMOVED lines=9> */
.L_x_65:
[----:B------:R-:W-:Y:S05]  /*30a0*/  BSYNC B1 ;  /* 0x0000000000017941 */ /* 0x000fea0003800000 */
.L_x_64:
        /* <DEDUP_REMOVED lines=10> */
.L_x_67:
[----:B------:R-:W-:Y:S05]  /*3150*/  BSYNC B1 ;  /* 0x0000000000017941 */ /* 0x000fea0003800000 */
.L_x_66:
        /* <DEDUP_REMOVED lines=10> */
.L_x_69:
[----:B------:R-:W-:Y:S05]  /*3200*/  BSYNC B1 ;  /* 0x0000000000017941 */ /* 0x000fea0003800000 */
.L_x_68:
        /* <DEDUP_REMOVED lines=9> */
.L_x_71:
[----:B------:R-:W-:Y:S05]  /*32a0*/  BSYNC B1 ;  /* 0x0000000000017941 */ /* 0x000fea0003800000 */
.L_x_70:
        /* <DEDUP_REMOVED lines=9> */
.L_x_73:
[----:B------:R-:W-:Y:S05]  /*3340*/  BSYNC B1 ;  /* 0x0000000000017941 */ /* 0x000fea0003800000 */
.L_x_72:
        /* <DEDUP_REMOVED lines=10> */
.L_x_75:
[----:B------:R-:W-:Y:S05]  /*33f0*/  BSYNC B1 ;  /* 0x0000000000017941 */ /* 0x000fea0003800000 */
.L_x_74:
        /* <DEDUP_REMOVED lines=10> */
.L_x_77:
[----:B------:R-:W-:Y:S05]  /*34a0*/  BSYNC B1 ;  /* 0x0000000000017941 */ /* 0x000fea0003800000 */
.L_x_76:
        /* <DEDUP_REMOVED lines=9> */
.L_x_79:
[----:B------:R-:W-:Y:S05]  /*3540*/  BSYNC B1 ;  /* 0x0000000000017941 */ /* 0x000fea0003800000 */
.L_x_78:
        /* <DEDUP_REMOVED lines=9> */
.L_x_81:
[----:B------:R-:W-:Y:S05]  /*35e0*/  BSYNC B1 ;  /* 0x0000000000017941 */ /* 0x000fea0003800000 */
.L_x_80:
        /* <DEDUP_REMOVED lines=10> */
.L_x_83:
[----:B------:R-:W-:Y:S05]  /*3690*/  BSYNC B1 ;  /* 0x0000000000017941 */ /* 0x000fea0003800000 */
.L_x_82:
[----:B-----5:R-:W-:Y:S01]  /*36a0*/  HADD2.F32 R5, -RZ, R24.H0_H0 ;  /* 0x20000018ff057230 */ /* 0x020fe20000004100 */
[----:B------:R-:W-:Y:S01]  /*36b0*/  ISETP.GT.AND P0, PT, R4, 0x39, PT ;  /* 0x000000390400780c */ /* 0x000fe20003f04270 */
[----:B------:R-:W-:Y:S01]  /*36c0*/  @P2 IMAD.MOV.U32 R4, RZ, RZ, R8 ;  /* 0x000000ffff042224 */ /* 0x000fe200078e0008 */
[----:B------:R-:W-:Y:S02]  /*36d0*/  BSSY B1, `(.L_x_84) ;  /* 0x000000a000017945 */ /* 0x000fe40003800000 */
[----:B------:R-:W-:Y:S01]  /*36e0*/  FMUL R5, R5, R56 ;  /* 0x0000003805057220 */ /* 0x000fe20000400000 */
[----:B------:R-:W-:-:S03]  /*36f0*/  ISETP.GT.AND P3, PT, R3, RZ, P0 ;  /* 0x000000ff0300720c */ /* 0x000fc60000764270 */
[----:B------:R-:W-:-:S05]  /*3700*/  FFMA R5, R52, R19, R5 ;  /* 0x0000001334057223 */ /* 0x000fca0000000005 */
[----:B------:R-:W-:-:S04]  /*3710*/  F2FP.F16.F32.PACK_AB R5, RZ, R5 ;  /* 0x00000005ff05723e */ /* 0x000fc800000000ff */
[----:B0-----:R-:W-:Y:S01]  /*3720*/  PRMT R14, R5, 0x7610, R14 ;  /* 0x00007610050e7816 */ /* 0x001fe2000000000e */
[----:B------:R-:W-:-:S05]  /*3730*/  @P2 IMAD.MOV.U32 R5, RZ, RZ, R9 ;  /* 0x000000ffff052224 */ /* 0x000fca00078e0009 */
[----:B------:R0:W-:Y:S01]  /*3740*/  @P2 STG.E.U16 desc[UR36][R4.64+0x70], R14 ;  /* 0x0000700e04002986 */ /* 0x0001e2000c101524 */
[----:B------:R-:W-:Y:S05]  /*3750*/  @!P3 BRA `(.L_x_85) ;  /* 0x000000000004b947 */ /* 0x000fea0003800000 */
[----:B------:R0:W5:Y:S02]  /*3760*/  LDG.E.LTC128B.U16 R24, desc[UR36][R6.64+0x72] ;  /* 0x0000722406187981 */ /* 0x000164000c1e1520 */
.L_x_85:
[----:B------:R-:W-:Y:S05]  /*3770*/  BSYNC B1 ;  /* 0x0000000000017941 */ /* 0x000fea0003800000 */
.L_x_84:
        /* <DEDUP_REMOVED lines=9> */
.L_x_87:
[----:B------:R-:W-:Y:S05]  /*3810*/  BSYNC B1 ;  /* 0x0000000000017941 */ /* 0x000fea0003800000 */
.L_x_86:
[----:B-----5:R-:W-:Y:S01]  /*3820*/  HADD2.F32 R5, -RZ, R24.H0_H0 ;  /* 0x20000018ff057230 */ /* 0x020fe20000004100 */
[----:B------:R-:W-:Y:S01]  /*3830*/  ISETP.GT.AND P0, PT, R3, 0x8, P0 ;  /* 0x000000080300780c */ /* 0x000fe20000704270 */
[----:B0-----:R-:W-:Y:S01]  /*3840*/  @P1 IMAD.MOV.U32 R4, RZ, RZ, R12 ;  /* 0x000000ffff041224 */ /* 0x001fe200078e000c */
[----:B------:R-:W-:Y:S02]  /*3850*/  BSSY B1, `(.L_x_88) ;  /* 0x0000009000017945 */ /* 0x000fe40003800000 */
[----:B------:R-:W-:-:S04]  /*3860*/  FMUL R5, R5, R56 ;  /* 0x0000003805057220 */ /* 0x000fc80000400000 */
[----:B------:R-:W-:-:S05]  /*3870*/  FFMA R5, R54, R19, R5 ;  /* 0x0000001336057223 */ /* 0x000fca0000000005 */
[----:B------:R-:W-:-:S04]  /*3880*/  F2FP.F16.F32.PACK_AB R5, RZ, R5 ;  /* 0x00000005ff05723e */ /* 0x000fc800000000ff */
[----:B-1-3--:R-:W-:Y:S01]  /*3890*/  PRMT R6, R5, 0x7610, R6 ;  /* 0x0000761005067816 */ /* 0x00afe20000000006 */
[----:B------:R-:W-:-:S05]  /*38a0*/  @P1 IMAD.MOV.U32 R5, RZ, RZ, R13 ;  /* 0x000000ffff051224 */ /* 0x000fca00078e000d */
[----:B------:R0:W-:Y:S01]  /*38b0*/  @P1 STG.E.U16 desc[UR36][R4.64+0x70], R6 ;  /* 0x0000700604001986 */ /* 0x0001e2000c101524 */
[----:B------:R-:W-:Y:S05]  /*38c0*/  @!P0 BRA `(.L_x_89) ;  /* 0x0000000000048947 */ /* 0x000fea0003800000 */
[----:B------:R1:W5:Y:S02]  /*38d0*/  LDG.E.LTC128B.U16 R24, desc[UR36][R10.64+0x72] ;  /* 0x000072240a187981 */ /* 0x000364000c1e1520 */
.L_x_89:
[----:B------:R-:W-:Y:S05]  /*38e0*/  BSYNC B1 ;  /* 0x0000000000017941 */ /* 0x000fea0003800000 */
.L_x_88:
[----:B------:R-:W-:Y:S05]  /*38f0*/  @!P0 BRA `(.L_x_90) ;  /* 0x0000000800a88947 */ /* 0x000fea0003800000 */
[----:B-----5:R-:W-:-:S05]  /*3900*/  HADD2.F32 R3, -RZ, R24.H0_H0 ;  /* 0x20000018ff037230 */ /* 0x020fca0000004100 */
[----:B0-----:R-:W-:-:S04]  /*3910*/  FMUL R4, R3, R56 ;  /* 0x0000003803047220 */ /* 0x001fc80000400000 */
[----:B------:R-:W-:-:S05]  /*3920*/  FFMA R4, R55, R19, R4 ;  /* 0x0000001337047223 */ /* 0x000fca0000000004 */
[----:B------:R-:W-:-:S05]  /*3930*/  F2FP.F16.F32.PACK_AB R4, RZ, R4 ;  /* 0x00000004ff04723e */ /* 0x000fca00000000ff */
[----:B------:R3:W-:Y:S01]  /*3940*/  STG.E.U16 desc[UR36][R12.64+0x72], R4 ;  /* 0x000072040c007986 */ /* 0x0007e2000c101524 */
[----:B------:R-:W-:Y:S05]  /*3950*/  BRA `(.L_x_90) ;  /* 0x0000000800907947 */ /* 0x000fea0003800000 */
.L_x_29:
[----:B------:R-:W-:Y:S01]  /*3960*/  ISETP.GT.AND P3, PT, R4, 0x1, PT ;  /* 0x000000010400780c */ /* 0x000fe20003f64270 */
[----:B------:R-:W-:Y:S01]  /*3970*/  ULDC.64 UR4, c[0x0][0x5c0] ;  /* 0x0001700000047ab9 */ /* 0x000fe20000000a00 */
[-C--:B------:R-:W-:Y:S01]  /*3980*/  FMUL R24, R24, R19.reuse ;  /* 0x0000001318187220 */ /* 0x080fe20000400000 */
[----:B------:R-:W-:Y:S01]  /*3990*/  LEA R6, P4, R70, UR4, 0x1 ;  /* 0x0000000446067c11 */ /* 0x000fe2000f8808ff */
[-C--:B------:R-:W-:Y:S01]  /*39a0*/  FMUL R25, R25, R19.reuse ;  /* 0x0000001319197220 */ /* 0x080fe20000400000 */
[----:B------:R-:W-:Y:S01]  /*39b0*/  ISETP.GT.AND P0, PT, R3, RZ, P3 ;  /* 0x000000ff0300720c */ /* 0x000fe20001f04270 */
[-C--:B------:R-:W-:Y:S01]  /*39c0*/  FMUL R26, R26, R19.reuse ;  /* 0x000000131a1a7220 */ /* 0x080fe20000400000 */
[----:B------:R-:W-:Y:S01]  /*39d0*/  F2FP.F16.F32.PACK_AB R24, RZ, R24 ;  /* 0x00000018ff18723e */ /* 0x000fe200000000ff */
[-C--:B------:R-:W-:Y:S01]  /*39e0*/  FMUL R27, R27, R19.reuse ;  /* 0x000000131b1b7220 */ /* 0x080fe20000400000 */
[----:B------:R-:W-:Y:S01]  /*39f0*/  LEA.HI.X R7, R70, UR5, R81, 0x1, P4 ;  /* 0x0000000546077c11 */ /* 0x000fe2000a0f0c51 */
[----:B------:R-:W-:Y:S01]  /*3a00*/  FMUL R28, R28, R19 ;  /* 0x000000131c1c7220 */ /* 0x000fe20000400000 */
[----:B------:R-:W-:Y:S01]  /*3a10*/  F2FP.F16.F32.PACK_AB R25, RZ, R25 ;  /* 0x00000019ff19723e */ /* 0x000fe200000000ff */
[-C--:B------:R-:W-:Y:S01]  /*3a20*/  FMUL R29, R29, R19.reuse ;  /* 0x000000131d1d7220 */ /* 0x080fe20000400000 */
[----:B------:R-:W-:Y:S01]  /*3a30*/  ISETP.GT.AND P2, PT, R3, 0x8, P2 ;  /* 0x000000080300780c */ /* 0x000fe20001744270 */
[----:B------:R-:W-:Y:S01]  /*3a40*/  @P1 STG.E.U16 desc[UR36][R6.64], R24 ;  /* 0x0000001806001986 */ /* 0x000fe2000c101524 */
[----:B------:R-:W-:Y:S01]  /*3a50*/  ISETP.GT.AND P1, PT, R4, 0x8, PT ;  /* 0x000000080400780c */ /* 0x000fe20003f24270 */
[-C--:B------:R-:W-:Y:S01]  /*3a60*/  FMUL R30, R30, R19.reuse ;  /* 0x000000131e1e7220 */ /* 0x080fe20000400000 */
[C---:B------:R-:W-:Y:S01]  /*3a70*/  SHF.L.U64.HI R5, R57.reuse, 0x1, R58 ;  /* 0x0000000139057819 */ /* 0x040fe2000001023a */
[----:B------:R-:W-:Y:S01]  /*3a80*/  @P0 STG.E.U16 desc[UR36][R6.64+0x2], R25 ;  /* 0x0000021906000986 */ /* 0x000fe2000c101524 */
[----:B------:R-:W-:Y:S01]  /*3a90*/  LEA R8, P5, R57, R6, 0x1 ;  /* 0x0000000639087211 */ /* 0x000fe200078a08ff */
[-C--:B------:R-:W-:Y:S01]  /*3aa0*/  FMUL R31, R31, R19.reuse ;  /* 0x000000131f1f7220 */ /* 0x080fe20000400000 */
[----:B------:R-:W-:Y:S01]  /*3ab0*/  ISETP.GT.AND P3, PT, R3, 0x8, P3 ;  /* 0x000000080300780c */ /* 0x000fe20001f64270 */
[-C--:B------:R-:W-:Y:S01]  /*3ac0*/  FMUL R32, R32, R19.reuse ;  /* 0x0000001320207220 */ /* 0x080fe20000400000 */
[----:B------:R-:W-:Y:S01]  /*3ad0*/  ISETP.GT.AND P0, PT, R4, 0x9, PT ;  /* 0x000000090400780c */ /* 0x000fe20003f04270 */
[----:B------:R-:W-:Y:S01]  /*3ae0*/  IMAD.X R9, R5, 0x1, R7, P5 ;  /* 0x0000000105097824 */ /* 0x000fe200028e0607 */
[----:B------:R-:W-:Y:S01]  /*3af0*/  ISETP.GT.AND P4, PT, R3, RZ, P1 ;  /* 0x000000ff0300720c */ /* 0x000fe20000f84270 */
[-C--:B------:R-:W-:Y:S01]  /*3b00*/  FMUL R33, R33, R19.reuse ;  /* 0x0000001321217220 */ /* 0x080fe20000400000 */
[----:B------:R-:W-:Y:S01]  /*3b10*/  F2FP.F16.F32.PACK_AB R26, RZ, R26 ;  /* 0x0000001aff1a723e */ /* 0x000fe200000000ff */
[-C--:B------:R-:W-:Y:S01]  /*3b20*/  FMUL R34, R34, R19.reuse ;  /* 0x0000001322227220 */ /* 0x080fe20000400000 */
[----:B------:R-:W-:Y:S01]  /*3b30*/  ISETP.GT.AND P5, PT, R3, RZ, P0 ;  /* 0x000000ff0300720c */ /* 0x000fe200007a4270 */
[----:B------:R-:W-:Y:S01]  /*3b40*/  FMUL R35, R35, R19 ;  /* 0x0000001323237220 */ /* 0x000fe20000400000 */
[----:B------:R-:W-:Y:S01]  /*3b50*/  F2FP.F16.F32.PACK_AB R27, RZ, R27 ;  /* 0x0000001bff1b723e */ /* 0x000fe200000000ff */
[----:B------:R-:W-:Y:S01]  /*3b60*/  @P2 STG.E.U16 desc[UR36][R8.64], R26 ;  /* 0x0000001a08002986 */ /* 0x000fe2000c101524 */
[----:B------:R-:W-:Y:S01]  /*3b70*/  F2FP.F16.F32.PACK_AB R28, RZ, R28 ;  /* 0x0000001cff1c723e */ /* 0x000fe200000000ff */
[-C--:B------:R-:W-:Y:S01]  /*3b80*/  FMUL R36, R36, R19.reuse ;  /* 0x0000001324247220 */ /* 0x080fe20000400000 */
[----:B------:R-:W-:Y:S01]  /*3b90*/  ISETP.GT.AND P2, PT, R3, 0x8, P1 ;  /* 0x000000080300780c */ /* 0x000fe20000f44270 */
[----:B------:R-:W-:Y:S01]  /*3ba0*/  @P3 STG.E.U16 desc[UR36][R8.64+0x2], R27 ;  /* 0x0000021b08003986 */ /* 0x000fe2000c101524 */
[----:B------:R-:W-:Y:S01]  /*3bb0*/  ISETP.GT.AND P1, PT, R4, 0x10, PT ;  /* 0x000000100400780c */ /* 0x000fe20003f24270 */
[----:B------:R-:W-:Y:S01]  /*3bc0*/  FMUL R37, R37, R19 ;  /* 0x0000001325257220 */ /* 0x000fe20000400000 */
[----:B------:R-:W-:Y:S01]  /*3bd0*/  F2FP.F16.F32.PACK_AB R29, RZ, R29 ;  /* 0x0000001dff1d723e */ /* 0x000fe200000000ff */
[----:B------:R-:W-:Y:S01]  /*3be0*/  @P4 STG.E.U16 desc[UR36][R6.64+0x10], R28 ;  /* 0x0000101c06004986 */ /* 0x000fe2000c101524 */
[C---:B------:R-:W-:Y:S01]  /*3bf0*/  ISETP.GT.AND P3, PT, R3.reuse, 0x8, P0 ;  /* 0x000000080300780c */ /* 0x040fe20000764270 */
[-C--:B------:R-:W-:Y:S01]  /*3c00*/  FMUL R38, R38, R19.reuse ;  /* 0x0000001326267220 */ /* 0x080fe20000400000 */
[----:B------:R-:W-:Y:S01]  /*3c10*/  ISETP.GT.AND P0, PT, R4, 0x11, PT ;  /* 0x000000110400780c */ /* 0x000fe20003f04270 */
[----:B------:R-:W-:Y:S01]  /*3c20*/  @P5 STG.E.U16 desc[UR36][R6.64+0x12], R29 ;  /* 0x0000121d06005986 */ /* 0x000fe2000c101524 */
        /* <DEDUP_REMOVED lines=42> */
[----:B------:R-:W-:Y:S01]  /*3ed0*/  ISETP.GT.AND P5, PT, R3, RZ, P0 ;  /* 0x000000ff0300720c */ /* 0x000fe200007a4270 */
[-C--:B------:R-:W-:Y:S01]  /*3ee0*/  FMUL R52, R52, R19.reuse ;  /* 0x0000001334347220 */ /* 0x080fe20000400000 */
[----:B------:R-:W-:Y:S01]  /*3ef0*/  F2FP.F16.F32.PACK_AB R38, RZ, R38 ;  /* 0x00000026ff26723e */ /* 0x000fe200000000ff */
[----:B------:R-:W-:Y:S01]  /*3f00*/  FMUL R53, R53, R19 ;  /* 0x0000001335357220 */ /* 0x000fe20000400000 */
[----:B------:R-:W-:Y:S01]  /*3f10*/  F2FP.F16.F32.PACK_AB R39, RZ, R39 ;  /* 0x00000027ff27723e */ /* 0x000fe200000000ff */
[----:B------:R-:W-:Y:S01]  /*3f20*/  FMUL R54, R54, R19 ;  /* 0x0000001336367220 */ /* 0x000fe20000400000 */
[----:B------:R-:W-:Y:S01]  /*3f30*/  F2FP.F16.F32.PACK_AB R40, RZ, R40 ;  /* 0x00000028ff28723e */ /* 0x000fe200000000ff */
[----:B------:R-:W-:Y:S01]  /*3f40*/  @P2 STG.E.U16 desc[UR36][R8.64+0x30], R38 ;  /* 0x0000302608002986 */ /* 0x000fe2000c101524 */
[----:B------:R-:W-:Y:S01]  /*3f50*/  F2FP.F16.F32.PACK_AB R41, RZ, R41 ;  /* 0x00000029ff29723e */ /* 0x000fe200000000ff */
[----:B------:R-:W-:Y:S01]  /*3f60*/  FMUL R55, R55, R19 ;  /* 0x0000001337377220 */ /* 0x000fe20000400000 */
[C---:B------:R-:W-:Y:S01]  /*3f70*/  ISETP.GT.AND P1, PT, R3.reuse, 0x8, P1 ;  /* 0x000000080300780c */ /* 0x040fe20000f24270 */
[----:B------:R-:W-:Y:S01]  /*3f80*/  @P3 STG.E.U16 desc[UR36][R8.64+0x32], R39 ;  /* 0x0000322708003986 */ /* 0x000fe2000c101524 */
[----:B------:R-:W-:-:S02]  /*3f90*/  ISETP.GT.AND P2, PT, R3, 0x8, P0 ;  /* 0x000000080300780c */ /* 0x000fc40000744270 */
[C---:B------:R-:W-:Y:S01]  /*3fa0*/  ISETP.GT.AND P0, PT, R4.reuse, 0x29, PT ;  /* 0x000000290400780c */ /* 0x040fe20003f04270 */
[----:B------:R-:W-:Y:S01]  /*3fb0*/  @P4 STG.E.U16 desc[UR36][R6.64+0x40], R40 ;  /* 0x0000402806004986 */ /* 0x000fe2000c101524 */
[----:B------:R-:W-:Y:S02]  /*3fc0*/  ISETP.GT.AND P4, PT, R4, 0x28, PT ;  /* 0x000000280400780c */ /* 0x000fe40003f84270 */
[----:B------:R-:W-:Y:S01]  /*3fd0*/  F2FP.F16.F32.PACK_AB R42, RZ, R42 ;  /* 0x0000002aff2a723e */ /* 0x000fe200000000ff */
[----:B------:R-:W-:Y:S01]  /*3fe0*/  @P5 STG.E.U16 desc[UR36][R6.64+0x42], R41 ;  /* 0x0000422906005986 */ /* 0x000fe2000c101524 */
[C---:B------:R-:W-:Y:S02]  /*3ff0*/  ISETP.GT.AND P5, PT, R3.reuse, RZ, P4 ;  /* 0x000000ff0300720c */ /* 0x040fe400027a4270 */
[----:B------:R-:W-:Y:S01]  /*4000*/  ISETP.GT.AND P3, PT, R3, RZ, P0 ;  /* 0x000000ff0300720c */ /* 0x000fe20000764270 */
[----:B------:R-:W-:Y:S01]  /*4010*/  @P1 STG.E.U16 desc[UR36][R8.64+0x40], R42 ;  /* 0x0000402a08001986 */ /* 0x000fe2000c101524 */
[----:B------:R-:W-:-:S02]  /*4020*/  F2FP.F16.F32.PACK_AB R43, RZ, R43 ;  /* 0x0000002bff2b723e */ /* 0x000fc400000000ff */
[----:B------:R-:W-:Y:S02]  /*4030*/  F2FP.F16.F32.PACK_AB R44, RZ, R44 ;  /* 0x0000002cff2c723e */ /* 0x000fe400000000ff */
[C---:B------:R-:W-:Y:S01]  /*4040*/  ISETP.GT.AND P4, PT, R3.reuse, 0x8, P4 ;  /* 0x000000080300780c */ /* 0x040fe20002784270 */
[----:B------:R-:W-:Y:S01]  /*4050*/  @P2 STG.E.U16 desc[UR36][R8.64+0x42], R43 ;  /* 0x0000422b08002986 */ /* 0x000fe2000c101524 */
[----:B------:R-:W-:Y:S02]  /*4060*/  F2FP.F16.F32.PACK_AB R45, RZ, R45 ;  /* 0x0000002dff2d723e */ /* 0x000fe400000000ff */
[C---:B------:R-:W-:Y:S01]  /*4070*/  ISETP.GT.AND P2, PT, R4.reuse, 0x31, PT ;  /* 0x000000310400780c */ /* 0x040fe20003f44270 */
[----:B------:R-:W-:Y:S01]  /*4080*/  @P5 STG.E.U16 desc[UR36][R6.64+0x50], R44 ;  /* 0x0000502c06005986 */ /* 0x000fe2000c101524 */
[----:B------:R-:W-:Y:S02]  /*4090*/  ISETP.GT.AND P5, PT, R3, 0x8, P0 ;  /* 0x000000080300780c */ /* 0x000fe400007a4270 */
[C---:B------:R-:W-:Y:S01]  /*40a0*/  ISETP.GT.AND P1, PT, R4.reuse, 0x38, PT ;  /* 0x000000380400780c */ /* 0x040fe20003f24270 */
[----:B------:R-:W-:Y:S01]  /*40b0*/  @P3 STG.E.U16 desc[UR36][R6.64+0x52], R45 ;  /* 0x0000522d06003986 */ /* 0x000fe2000c101524 */
[----:B------:R-:W-:-:S02]  /*40c0*/  ISETP.GT.AND P3, PT, R4, 0x30, PT ;  /* 0x000000300400780c */ /* 0x000fc40003f64270 */
[----:B------:R-:W-:Y:S01]  /*40d0*/  ISETP.GT.AND P0, PT, R4, 0x39, PT ;  /* 0x000000390400780c */ /* 0x000fe20003f04270 */
[----:B------:R-:W-:Y:S01]  /*40e0*/  @P4 IMAD.MOV.U32 R4, RZ, RZ, R8 ;  /* 0x000000ffff044224 */ /* 0x000fe200078e0008 */
[----:B------:R-:W-:Y:S01]  /*40f0*/  F2FP.F16.F32.PACK_AB R46, RZ, R46 ;  /* 0x0000002eff2e723e */ /* 0x000fe200000000ff */
[----:B------:R-:W-:Y:S01]  /*4100*/  @P4 IMAD.MOV.U32 R5, RZ, RZ, R9 ;  /* 0x000000ffff054224 */ /* 0x000fe200078e0009 */
[----:B------:R-:W-:Y:S02]  /*4110*/  F2FP.F16.F32.PACK_AB R47, RZ, R47 ;  /* 0x0000002fff2f723e */ /* 0x000fe400000000ff */
[----:B------:R-:W-:Y:S02]  /*4120*/  F2FP.F16.F32.PACK_AB R48, RZ, R48 ;  /* 0x00000030ff30723e */ /* 0x000fe400000000ff */
[----:B------:R0:W-:Y:S01]  /*4130*/  @P4 STG.E.U16 desc[UR36][R4.64+0x50], R46 ;  /* 0x0000502e04004986 */ /* 0x0001e2000c101524 */
[----:B------:R-:W-:Y:S02]  /*4140*/  ISETP.GT.AND P4, PT, R3, RZ, P2 ;  /* 0x000000ff0300720c */ /* 0x000fe40001784270 */
[----:B------:R-:W-:-:S02]  /*4150*/  F2FP.F16.F32.PACK_AB R49, RZ, R49 ;  /* 0x00000031ff31723e */ /* 0x000fc400000000ff */
[----:B------:R-:W-:Y:S02]  /*4160*/  ISETP.GT.AND P2, PT, R3, 0x8, P2 ;  /* 0x000000080300780c */ /* 0x000fe40001744270 */
[----:B------:R-:W-:Y:S02]  /*4170*/  F2FP.F16.F32.PACK_AB R50, RZ, R50 ;  /* 0x00000032ff32723e */ /* 0x000fe400000000ff */
[----:B------:R-:W-:Y:S02]  /*4180*/  F2FP.F16.F32.PACK_AB R51, RZ, R51 ;  /* 0x00000033ff33723e */ /* 0x000fe400000000ff */
[----:B------:R-:W-:Y:S01]  /*4190*/  F2FP.F16.F32.PACK_AB R52, RZ, R52 ;  /* 0x00000034ff34723e */ /* 0x000fe200000000ff */
[----:B0-----:R-:W-:Y:S01]  /*41a0*/  @P5 IMAD.MOV.U32 R4, RZ, RZ, R8 ;  /* 0x000000ffff045224 */ /* 0x001fe200078e0008 */
[----:B------:R-:W-:Y:S01]  /*41b0*/  F2FP.F16.F32.PACK_AB R53, RZ, R53 ;  /* 0x00000035ff35723e */ /* 0x000fe200000000ff */
[----:B------:R-:W-:Y:S01]  /*41c0*/  @P5 IMAD.MOV.U32 R5, RZ, RZ, R9 ;  /* 0x000000ffff055224 */ /* 0x000fe200078e0009 */
[----:B------:R-:W-:-:S02]  /*41d0*/  F2FP.F16.F32.PACK_AB R54, RZ, R54 ;  /* 0x00000036ff36723e */ /* 0x000fc400000000ff */
[----:B------:R-:W-:Y:S02]  /*41e0*/  F2FP.F16.F32.PACK_AB R55, RZ, R55 ;  /* 0x00000037ff37723e */ /* 0x000fe400000000ff */
[----:B------:R0:W-:Y:S01]  /*41f0*/  @P5 STG.E.U16 desc[UR36][R4.64+0x52], R47 ;  /* 0x0000522f04005986 */ /* 0x0001e2000c101524 */
[C---:B------:R-:W-:Y:S02]  /*4200*/  ISETP.GT.AND P5, PT, R3.reuse, RZ, P3 ;  /* 0x000000ff0300720c */ /* 0x040fe40001fa4270 */
[----:B------:R-:W-:-:S11]  /*4210*/  ISETP.GT.AND P3, PT, R3, 0x8, P3 ;  /* 0x000000080300780c */ /* 0x000fd60001f64270 */
[----:B0-----:R-:W-:Y:S02]  /*4220*/  @P5 IMAD.MOV.U32 R4, RZ, RZ, R6 ;  /* 0x000000ffff045224 */ /* 0x001fe400078e0006 */
[----:B------:R-:W-:-:S05]  /*4230*/  @P5 IMAD.MOV.U32 R5, RZ, RZ, R7 ;  /* 0x000000ffff055224 */ /* 0x000fca00078e0007 */
[----:B------:R0:W-:Y:S01]  /*4240*/  @P5 STG.E.U16 desc[UR36][R4.64+0x60], R48 ;  /* 0x0000603004005986 */ /* 0x0001e2000c101524 */
[C---:B------:R-:W-:Y:S02]  /*4250*/  ISETP.GT.AND P5, PT, R3.reuse, RZ, P0 ;  /* 0x000000ff0300720c */ /* 0x040fe400007a4270 */
[----:B------:R-:W-:Y:S01]  /*4260*/  ISETP.GT.AND P0, PT, R3, 0x8, P0 ;  /* 0x000000080300780c */ /* 0x000fe20000704270 */
[----:B0-----:R-:W-:Y:S02]  /*4270*/  @P4 IMAD.MOV.U32 R4, RZ, RZ, R6 ;  /* 0x000000ffff044224 */ /* 0x001fe400078e0006 */
[----:B------:R-:W-:-:S05]  /*4280*/  @P4 IMAD.MOV.U32 R5, RZ, RZ, R7 ;  /* 0x000000ffff054224 */ /* 0x000fca00078e0007 */
[----:B------:R0:W-:Y:S01]  /*4290*/  @P4 STG.E.U16 desc[UR36][R4.64+0x62], R49 ;  /* 0x0000623104004986 */ /* 0x0001e2000c101524 */
[C---:B------:R-:W-:Y:S02]  /*42a0*/  ISETP.GT.AND P4, PT, R3.reuse, RZ, P1 ;  /* 0x000000ff0300720c */ /* 0x040fe40000f84270 */
[----:B------:R-:W-:Y:S01]  /*42b0*/  ISETP.GT.AND P1, PT, R3, 0x8, P1 ;  /* 0x000000080300780c */ /* 0x000fe20000f24270 */
[----:B0-----:R-:W-:Y:S02]  /*42c0*/  @P3 IMAD.MOV.U32 R4, RZ, RZ, R8 ;  /* 0x000000ffff043224 */ /* 0x001fe400078e0008 */
[----:B------:R-:W-:-:S05]  /*42d0*/  @P3 IMAD.MOV.U32 R5, RZ, RZ, R9 ;  /* 0x000000ffff053224 */ /* 0x000fca00078e0009 */
[----:B------:R0:W-:Y:S02]  /*42e0*/  @P3 STG.E.U16 desc[UR36][R4.64+0x60], R50 ;  /* 0x0000603204003986 */ /* 0x0001e4000c101524 */
[----:B0-----:R-:W-:Y:S02]  /*42f0*/  @P2 IMAD.MOV.U32 R4, RZ, RZ, R8 ;  /* 0x000000ffff042224 */ /* 0x001fe400078e0008 */
[----:B------:R-:W-:-:S05]  /*4300*/  @P2 IMAD.MOV.U32 R5, RZ, RZ, R9 ;  /* 0x000000ffff052224 */ /* 0x000fca00078e0009 */
[----:B------:R0:W-:Y:S02]  /*4310*/  @P2 STG.E.U16 desc[UR36][R4.64+0x62], R51 ;  /* 0x0000623304002986 */ /* 0x0001e4000c101524 */
[----:B0-----:R-:W-:Y:S02]  /*4320*/  @P4 IMAD.MOV.U32 R4, RZ, RZ, R6 ;  /* 0x000000ffff044224 */ /* 0x001fe400078e0006 */
[----:B------:R-:W-:-:S05]  /*4330*/  @P4 IMAD.MOV.U32 R5, RZ, RZ, R7 ;  /* 0x000000ffff054224 */ /* 0x000fca00078e0007 */
[----:B------:R0:W-:Y:S04]  /*4340*/  @P4 STG.E.U16 desc[UR36][R4.64+0x70], R52 ;  /* 0x0000703404004986 */ /* 0x0001e8000c101524 */
[----:B------:R1:W-:Y:S01]  /*4350*/  @P5 STG.E.U16 desc[UR36][R6.64+0x72], R53 ;  /* 0x0000723506005986 */ /* 0x0003e2000c101524 */
[----:B0-----:R-:W-:Y:S02]  /*4360*/  @P1 IMAD.MOV.U32 R4, RZ, RZ, R8 ;  /* 0x000000ffff041224 */ /* 0x001fe400078e0008 */
[----:B------:R-:W-:-:S05]  /*4370*/  @P1 IMAD.MOV.U32 R5, RZ, RZ, R9 ;  /* 0x000000ffff051224 */ /* 0x000fca00078e0009 */
[----:B------:R1:W-:Y:S04]  /*4380*/  @P1 STG.E.U16 desc[UR36][R4.64+0x70], R54 ;  /* 0x0000703604001986 */ /* 0x0003e8000c101524 */
[----:B------:R1:W-:Y:S02]  /*4390*/  @P0 STG.E.U16 desc[UR36][R8.64+0x72], R55 ;  /* 0x0000723708000986 */ /* 0x0003e4000c101524 */
.L_x_90:
[----:B------:R-:W-:Y:S05]  /*43a0*/  BSYNC B0 ;  /* 0x0000000000007941 */ /* 0x000fea0003800000 */
.L_x_28:
[----:B------:R-:W-:Y:S01]  /*43b0*/  IADD3 R16, P0, R16, UR38, RZ ;  /* 0x0000002610107c10 */ /* 0x000fe2000ff1e0ff */
[----:B------:R-:W-:Y:S01]  /*43c0*/  ULDC.64 UR4, c[0x0][0x650] ;  /* 0x0001940000047ab9 */ /* 0x000fe20000000a00 */
[----:B------:R-:W-:Y:S01]  /*43d0*/  PRMT R3, RZ, 0x7610, R3 ;  /* 0x00007610ff037816 */ /* 0x000fe20000000003 */
[----:B------:R-:W-:Y:S01]  /*43e0*/  IMAD.MOV.U32 R68, RZ, RZ, -0x1 ;  /* 0xffffffffff447424 */ /* 0x000fe200078e00ff */
[----:B------:R-:W-:Y:S01]  /*43f0*/  IADD3.X R17, R17, UR41, RZ, P0, !PT ;  /* 0x0000002911117c10 */ /* 0x000fe200087fe4ff */
[----:B------:R-:W-:Y:S01]  /*4400*/  IMAD.MOV.U32 R67, RZ, RZ, -0x1 ;  /* 0xffffffffff437424 */ /* 0x000fe200078e00ff */
[----:B------:R-:W-:-:S04]  /*4410*/  ISETP.GE.U32.AND P0, PT, R16, UR4, PT ;  /* 0x0000000410007c0c */ /* 0x000fc8000bf06070 */
[----:B------:R-:W-:-:S13]  /*4420*/  ISETP.GE.U32.AND.EX P0, PT, R17, UR5, PT, P0 ;  /* 0x0000000511007c0c */ /* 0x000fda000bf06100 */
[----:B------:R-:W-:Y:S05]  /*4430*/  @P0 BRA `(.L_x_91) ;  /* 0x00000004004c0947 */ /* 0x000fea0003800000 */
[----:B-12-4-:R-:W1:Y:S01]  /*4440*/  LDC.64 R10, c[0x0][0x628] ;  /* 0x00018a00ff0a7b82 */ /* 0x016e620000000a00 */
[----:B---3--:R-:W2:Y:S01]  /*4450*/  S2R R12, SR_CTAID.X ;  /* 0x00000000000c7919 */ /* 0x008ea20000002500 */
[----:B------:R-:W-:Y:S02]  /*4460*/  IMAD.MOV.U32 R8, RZ, RZ, R16 ;  /* 0x000000ffff087224 */ /* 0x000fe400078e0010 */
[----:B------:R-:W-:Y:S01]  /*4470*/  IMAD.MOV.U32 R9, RZ, RZ, R17 ;  /* 0x000000ffff097224 */ /* 0x000fe200078e0011 */
[----:B------:R-:W3:Y:S03]  /*4480*/  S2R R20, SR_CTAID.Y ;  /* 0x0000000000147919 */ /* 0x000ee60000002600 */
[----:B------:R-:W4:Y:S08]  /*4490*/  LDC R0, c[0x0][0x630] ;  /* 0x00018c00ff007b82 */ /* 0x000f300000000800 */
[----:B------:R-:W0:Y:S01]  /*44a0*/  LDC.64 R14, c[0x0][0x620] ;  /* 0x00018800ff0e7b82 */ /* 0x000e220000000a00 */
[----:B-1----:R-:W-:-:S04]  /*44b0*/  ISETP.NE.U32.AND P0, PT, R10, RZ, PT ;  /* 0x000000ff0a00720c */ /* 0x002fc80003f05070 */
[----:B------:R-:W-:-:S13]  /*44c0*/  ISETP.NE.AND.EX P0, PT, R11, RZ, PT, P0 ;  /* 0x000000ff0b00720c */ /* 0x000fda0003f05300 */
[----:B0-234-:R-:W-:Y:S05]  /*44d0*/  @!P0 BRA `(.L_x_92) ;  /* 0x0000000000288947 */ /* 0x01dfea0003800000 */
        /* <DEDUP_REMOVED lines=10> */
.L_x_92:
[-CC-:B------:R-:W-:Y:S01]  /*4580*/  SHF.R.U64 R67, R8, R0.reuse, R9.reuse ;  /* 0x0000000008437219 */ /* 0x180fe20000001209 */
[----:B------:R-:W0:Y:S01]  /*4590*/  LDC.64 R26, c[0x0][0x640] ;  /* 0x00019000ff1a7b82 */ /* 0x000e220000000a00 */
[----:B------:R-:W-:Y:S01]  /*45a0*/  SHF.R.U32.HI R0, RZ, R0, R9 ;  /* 0x00000000ff007219 */ /* 0x000fe20000011609 */
[----:B------:R-:W-:Y:S01]  /*45b0*/  ULDC UR4, c[0x0][0x150] ;  /* 0x0000540000047ab9 */ /* 0x000fe20000000800 */
[----:B------:R-:W-:Y:S02]  /*45c0*/  IADD3 R3, P0, RZ, -R67, RZ ;  /* 0x80000043ff037210 */ /* 0x000fe40007f1e0ff */
[----:B------:R-:W-:-:S03]  /*45d0*/  I2FP.F32.U32 R7, R12 ;  /* 0x0000000c00077245 */ /* 0x000fc60000201000 */
[----:B------:R-:W1:Y:S01]  /*45e0*/  LDC R6, c[0x0][0x618] ;  /* 0x00018600ff067b82 */ /* 0x000e620000000800 */
[----:B------:R-:W-:Y:S02]  /*45f0*/  IMAD.X R5, RZ, RZ, ~R0, P0 ;  /* 0x000000ffff057224 */ /* 0x000fe400000e0e00 */
[----:B------:R-:W-:Y:S01]  /*4600*/  FMUL R7, R7, UR4 ;  /* 0x0000000407077c20 */ /* 0x000fe20008400000 */
[----:B------:R-:W-:Y:S01]  /*4610*/  ULDC UR4, c[0x0][0x154] ;  /* 0x0000550000047ab9 */ /* 0x000fe20000000800 */
[-C--:B------:R-:W-:Y:S02]  /*4620*/  IMAD R0, R5, R14.reuse, RZ ;  /* 0x0000000e05007224 */ /* 0x080fe400078e02ff */
[C---:B------:R-:W-:Y:S01]  /*4630*/  IMAD.WIDE.U32 R4, R3.reuse, R14, R16 ;  /* 0x0000000e03047225 */ /* 0x040fe200078e0010 */
[----:B------:R-:W2:Y:S01]  /*4640*/  LDC R8, c[0x0][0x608] ;  /* 0x00018200ff087b82 */ /* 0x000ea20000000800 */
[----:B------:R-:W3:Y:S02]  /*4650*/  F2I.U32.TRUNC.NTZ R7, R7 ;  /* 0x0000000700077305 */ /* 0x000ee4000020f000 */
[----:B------:R-:W-:Y:S01]  /*4660*/  IMAD R3, R3, R15, R0 ;  /* 0x0000000f03037224 */ /* 0x000fe200078e0200 */
[----:B------:R-:W-:-:S03]  /*4670*/  I2FP.F32.U32 R0, R20 ;  /* 0x0000001400007245 */ /* 0x000fc60000201000 */
[----:B------:R-:W-:Y:S01]  /*4680*/  IMAD.IADD R3, R5, 0x1, R3 ;  /* 0x0000000105037824 */ /* 0x000fe200078e0203 */
[----:B------:R-:W4:Y:S01]  /*4690*/  LDC R11, c[0x0][0x658] ;  /* 0x00019600ff0b7b82 */ /* 0x000f220000000800 */
[----:B0-----:R-:W-:-:S04]  /*46a0*/  ISETP.NE.U32.AND P0, PT, R26, RZ, PT ;  /* 0x000000ff1a00720c */ /* 0x001fc80003f05070 */
[----:B------:R-:W-:-:S03]  /*46b0*/  ISETP.NE.AND.EX P0, PT, R27, RZ, PT, P0 ;  /* 0x000000ff1b00720c */ /* 0x000fc60003f05300 */
[----:B------:R-:W0:Y:S01]  /*46c0*/  LDC R9, c[0x0][0x144] ;  /* 0x00005100ff097b82 */ /* 0x000e220000000800 */
[-C--:B-1----:R-:W-:Y:S01]  /*46d0*/  SHF.R.U64 R10, R4, R6.reuse, R3 ;  /* 0x00000006040a7219 */ /* 0x082fe20000001203 */
[----:B---3--:R-:W-:Y:S01]  /*46e0*/  IMAD.MOV R7, RZ, RZ, -R7 ;  /* 0x000000ffff077224 */ /* 0x008fe200078e0a07 */
[----:B------:R-:W-:Y:S01]  /*46f0*/  SHF.R.U32.HI R3, RZ, R6, R3 ;  /* 0x00000006ff037219 */ /* 0x000fe20000011603 */
[----:B------:R-:W-:-:S04]  /*4700*/  FMUL R6, R0, UR4 ;  /* 0x0000000400067c20 */ /* 0x000fc80008400000 */
[----:B------:R-:W1:Y:S01]  /*4710*/  LDC R21, c[0x0][0x148] ;  /* 0x00005200ff157b82 */ /* 0x000e620000000800 */
[----:B------:R3:W0:Y:S01]  /*4720*/  F2I.U32.TRUNC.NTZ R14, R6 ;  /* 0x00000006000e7305 */ /* 0x000622000020f000 */
[-CC-:B--2---:R-:W-:Y:S02]  /*4730*/  SHF.R.U64 R13, R10, R8.reuse, R3.reuse ;  /* 0x000000080a0d7219 */ /* 0x184fe40000001203 */
[----:B------:R-:W-:-:S04]  /*4740*/  SHF.R.U32.HI R0, RZ, R8, R3 ;  /* 0x00000008ff007219 */ /* 0x000fc80000011603 */
[----:B-----5:R-:W2:Y:S01]  /*4750*/  LDC R24, c[0x0][0x648] ;  /* 0x00019200ff187b82 */ /* 0x020ea20000000800 */
[-CC-:B----4-:R-:W-:Y:S02]  /*4760*/  SHF.R.U64 R15, R13, R11.reuse, R0.reuse ;  /* 0x0000000b0d0f7219 */ /* 0x190fe40000001200 */
[----:B------:R-:W-:-:S03]  /*4770*/  SHF.R.U32.HI R5, RZ, R11, R0 ;  /* 0x0000000bff057219 */ /* 0x000fc60000011600 */
[----:B------:R-:W-:Y:S02]  /*4780*/  IMAD.MOV.U32 R4, RZ, RZ, R15 ;  /* 0x000000ffff047224 */ /* 0x000fe400078e000f */
[----:B------:R-:W4:Y:S01]  /*4790*/  LDC R28, c[0x0][0x638] ;  /* 0x00018e00ff1c7b82 */ /* 0x000f220000000800 */
[----:B0-----:R-:W-:-:S07]  /*47a0*/  IMAD R25, R9, R7, R12 ;  /* 0x0000000709197224 */ /* 0x001fce00078e020c */
[----:B------:R-:W0:Y:S08]  /*47b0*/  LDC R29, c[0x0][0x610] ;  /* 0x00018400ff1d7b82 */ /* 0x000e300000000800 */
[----:B------:R-:W0:Y:S01]  /*47c0*/  LDC R30, c[0x0][0x600] ;  /* 0x00018000ff1e7b82 */ /* 0x000e220000000800 */
[----:B-123--:R-:W-:Y:S05]  /*47d0*/  @!P0 BRA `(.L_x_93) ;  /* 0x0000000000288947 */ /* 0x00efea0003800000 */
        /* <DEDUP_REMOVED lines=10> */
.L_x_93:
[----:B------:R-:W-:Y:S01]  /*4880*/  ISETP.NE.AND P0, PT, R2, 0x1, PT ;  /* 0x000000010200780c */ /* 0x000fe20003f05270 */
[----:B------:R-:W-:Y:S01]  /*4890*/  IMAD.MOV R14, RZ, RZ, -R14 ;  /* 0x000000ffff0e7224 */ /* 0x000fe200078e0a0e */
[----:B------:R-:W-:Y:S02]  /*48a0*/  SHF.R.U64 R3, R4, R24, R5 ;  /* 0x0000001804037219 */ /* 0x000fe40000001205 */
[----:B------:R-:W-:Y:S02]  /*48b0*/  LOP3.LUT R0, R13, R64, RZ, 0xc0, !PT ;  /* 0x000000400d007212 */ /* 0x000fe400078ec0ff */
[----:B------:R-:W-:Y:S01]  /*48c0*/  LOP3.LUT R10, R10, R63, RZ, 0xc0, !PT ;  /* 0x0000003f0a0a7212 */ /* 0x000fe200078ec0ff */
[----:B------:R-:W-:Y:S02]  /*48d0*/  IMAD.MOV R4, RZ, RZ, -R3 ;  /* 0x000000ffff047224 */ /* 0x000fe400078e0a03 */
[----:B------:R-:W-:Y:S02]  /*48e0*/  IMAD R0, R59, R3, R0 ;  /* 0x000000033b007224 */ /* 0x000fe400078e0200 */
[----:B----4-:R-:W-:-:S02]  /*48f0*/  IMAD R3, R4, R28, R15 ;  /* 0x0000001c04037224 */ /* 0x010fc400078e020f */
[----:B------:R-:W-:Y:S02]  /*4900*/  @P0 IMAD R25, R21, R14, R20 ;  /* 0x0000000e15190224 */ /* 0x000fe400078e0214 */
[----:B0-----:R-:W-:Y:S02]  /*4910*/  IMAD R5, R3, R30, R10 ;  /* 0x0000001e03057224 */ /* 0x001fe400078e020a */
[----:B------:R-:W-:Y:S02]  /*4920*/  IMAD R0, R0, R29, R25 ;  /* 0x0000001d00007224 */ /* 0x000fe400078e0219 */
[----:B------:R-:W-:-:S03]  /*4930*/  IMAD.MOV.U32 R4, RZ, RZ, 0x1 ;  /* 0x00000001ff047424 */ /* 0x000fc600078e00ff */
[----:B------:R-:W-:Y:S02]  /*4940*/  SEL R68, R5, R0, !P0 ;  /* 0x0000000005447207 */ /* 0x000fe40004000000 */
[----:B------:R-:W-:Y:S02]  /*4950*/  PRMT R3, R4, 0x7610, R3 ;  /* 0x0000761004037816 */ /* 0x000fe40000000003 */
[----:B------:R-:W-:-:S07]  /*4960*/  SEL R0, R0, R5, !P0 ;  /* 0x0000000500007207 */ /* 0x000fce0004000000 */
.L_x_91:
[----:B------:R-:W-:Y:S01]  /*4970*/  UIADD3 UR42, UR43, UR42, URZ ;  /* 0x0000002a2b2a7290 */ /* 0x000fe2000fffe03f */
[----:B------:R-:W-:Y:S01]  /*4980*/  LOP3.LUT P0, RZ, R3, 0xff, RZ, 0xc0, !PT ;  /* 0x000000ff03ff7812 */ /* 0x000fe2000780c0ff */
[----:B------:R-:W-:Y:S02]  /*4990*/  IMAD.MOV.U32 R69, RZ, RZ, R0 ;  /* 0x000000ffff457224 */ /* 0x000fe400078e0000 */
[----:B------:R-:W-:Y:S02]  /*49a0*/  USHF.R.U32.HI UR4, URZ, 0x2, UR42 ;  /* 0x000000023f047899 */ /* 0x000fe4000801162a */
[----:B------:R-:W-:Y:S02]  /*49b0*/  UISETP.GT.U32.AND UP1, UPT, UR42, 0x3, UPT ;  /* 0x000000032a00788c */ /* 0x000fe4000bf24070 */
[----:B------:R-:W-:Y:S02]  /*49c0*/  ULOP3.LUT UR4, UR4, 0x1, URZ, 0xc0, !UPT ;  /* 0x0000000104047892 */ /* 0x000fe4000f8ec03f */
[----:B------:R-:W-:-:S02]  /*49d0*/  UISETP.LT.U32.AND UP1, UPT, UR43, 0x4, UP1 ;  /* 0x000000042b00788c */ /* 0x000fc40008f21070 */
[----:B------:R-:W-:Y:S02]  /*49e0*/  UISETP.NE.U32.AND UP0, UPT, UR4, 0x1, UPT ;  /* 0x000000010400788c */ /* 0x000fe4000bf05070 */
[----:B------:R-:W-:Y:S02]  /*49f0*/  USEL UR5, URZ, 0x1, !UP1 ;  /* 0x000000013f057887 */ /* 0x000fe4000c800000 */
[----:B------:R-:W-:Y:S02]  /*4a00*/  UISETP.GT.U32.AND UP0, UPT, UR43, 0x3, !UP0 ;  /* 0x000000032b00788c */ /* 0x000fe4000c704070 */
[----:B------:R-:W-:Y:S02]  /*4a10*/  ULOP3.LUT UR42, UR42, 0x3, URZ, 0xc0, !UPT ;  /* 0x000000032a2a7892 */ /* 0x000fe4000f8ec03f */
[----:B------:R-:W-:-:S04]  /*4a20*/  USEL UR4, URZ, 0x1, !UP0 ;  /* 0x000000013f047887 */ /* 0x000fc8000c000000 */
[----:B------:R-:W-:Y:S01]  /*4a30*/  ULOP3.LUT UR40, UR4, UR40, UR5, 0x96, !UPT ;  /* 0x0000002804287292 */ /* 0x000fe2000f8e9605 */
[----:B------:R-:W-:Y:S11]  /*4a40*/  @P0 BRA `(.L_x_94) ;  /* 0xffffffc400dc0947 */ /* 0x000ff6000383ffff */
[----:B------:R-:W-:Y:S05]  /*4a50*/  EXIT ;  /* 0x000000000000794d */ /* 0x000fea0003800000 */
.L_x_3:
        /* <DEDUP_REMOVED lines=26> */
.L_x_96:
[--C-:B------:R-:W-:Y:S01]  /*4c00*/  SHF.R.U64 R14, R12, R20, R13.reuse ;  /* 0x000000140c0e7219 */ /* 0x100fe2000000120d */
[----:B------:R-:W0:Y:S01]  /*4c10*/  LDC R24, c[0x0][0x618] ;  /* 0x00018600ff187b82 */ /* 0x000e220000000800 */
[----:B------:R-:W-:Y:S01]  /*4c20*/  I2FP.F32.U32 R8, R6 ;  /* 0x0000000600087245 */ /* 0x000fe20000201000 */
[----:B------:R-:W-:Y:S01]  /*4c30*/  ULDC UR4, c[0x0][0x150] ;  /* 0x0000540000047ab9 */ /* 0x000fe20000000800 */
[----:B------:R-:W-:Y:S02]  /*4c40*/  SHF.R.U32.HI R7, RZ, R20, R13 ;  /* 0x00000014ff077219 */ /* 0x000fe4000001160d */
[----:B------:R-:W-:Y:S01]  /*4c50*/  IADD3 R11, P0, RZ, -R14, RZ ;  /* 0x8000000eff0b7210 */ /* 0x000fe20007f1e0ff */
[----:B------:R-:W-:Y:S01]  /*4c60*/  FMUL R13, R8, UR4 ;  /* 0x00000004080d7c20 */ /* 0x000fe20008400000 */
[----:B------:R-:W-:Y:S01]  /*4c70*/  ULDC UR4, c[0x0][0x154] ;  /* 0x0000550000047ab9 */ /* 0x000fe20000000800 */
[----:B------:R-:W1:Y:S02]  /*4c80*/  LDC.64 R26, c[0x0][0x640] ;  /* 0x00019000ff1a7b82 */ /* 0x000e640000000a00 */
[----:B------:R-:W-:-:S02]  /*4c90*/  IMAD.X R7, RZ, RZ, ~R7, P0 ;  /* 0x000000ffff077224 */ /* 0x000fc400000e0e07 */
[----:B------:R-:W2:Y:S01]  /*4ca0*/  F2I.U32.TRUNC.NTZ R13, R13 ;  /* 0x0000000d000d7305 */ /* 0x000ea2000020f000 */
[----:B------:R-:W-:-:S03]  /*4cb0*/  IMAD.WIDE.U32 R8, R11, R22, R16 ;  /* 0x000000160b087225 */ /* 0x000fc600078e0010 */
[----:B------:R-:W3:Y:S01]  /*4cc0*/  LDC R15, c[0x0][0x144] ;  /* 0x00005100ff0f7b82 */ /* 0x000ee20000000800 */
[----:B------:R-:W-:-:S04]  /*4cd0*/  IMAD R10, R7, R22, RZ ;  /* 0x00000016070a7224 */ /* 0x000fc800078e02ff */
[----:B------:R-:W-:Y:S02]  /*4ce0*/  IMAD R7, R11, R23, R10 ;  /* 0x000000170b077224 */ /* 0x000fe400078e020a */
[----:B------:R-:W-:Y:S01]  /*4cf0*/  IMAD.MOV.U32 R10, RZ, RZ, -0x1 ;  /* 0xffffffffff0a7424 */ /* 0x000fe200078e00ff */
[----:B------:R-:W4:Y:S01]  /*4d00*/  LDC R20, c[0x0][0x608] ;  /* 0x00018200ff147b82 */ /* 0x000f220000000800 */
[----:B------:R-:W-:Y:S01]  /*4d10*/  IMAD.IADD R7, R9, 0x1, R7 ;  /* 0x0000000109077824 */ /* 0x000fe200078e0207 */
[----:B------:R-:W-:-:S04]  /*4d20*/  I2FP.F32.U32 R9, R3 ;  /* 0x0000000300097245 */ /* 0x000fc80000201000 */
[-C--:B0-----:R-:W-:Y:S01]  /*4d30*/  SHF.R.U64 R12, R8, R24.reuse, R7 ;  /* 0x00000018080c7219 */ /* 0x081fe20000001207 */
[----:B--2---:R-:W-:Y:S01]  /*4d40*/  IMAD.MOV R8, RZ, RZ, -R13 ;  /* 0x000000ffff087224 */ /* 0x004fe200078e0a0d */
[----:B------:R-:W0:Y:S01]  /*4d50*/  LDC R11, c[0x0][0x658] ;  /* 0x00019600ff0b7b82 */ /* 0x000e220000000800 */
[----:B-1----:R-:W-:Y:S01]  /*4d60*/  ISETP.NE.U32.AND P0, PT, R26, RZ, PT ;  /* 0x000000ff1a00720c */ /* 0x002fe20003f05070 */
[----:B------:R-:W-:Y:S01]  /*4d70*/  FMUL R9, R9, UR4 ;  /* 0x0000000409097c20 */ /* 0x000fe20008400000 */
[----:B------:R-:W-:Y:S02]  /*4d80*/  SHF.R.U32.HI R7, RZ, R24, R7 ;  /* 0x00000018ff077219 */ /* 0x000fe40000011607 */
[----:B------:R-:W-:-:S03]  /*4d90*/  ISETP.NE.AND.EX P0, PT, R27, RZ, PT, P0 ;  /* 0x000000ff1b00720c */ /* 0x000fc60003f05300 */
[----:B------:R-:W1:Y:S01]  /*4da0*/  LDC R22, c[0x0][0x148] ;  /* 0x00005200ff167b82 */ /* 0x000e620000000800 */
[----:B---3--:R-:W-:Y:S02]  /*4db0*/  IMAD R23, R15, R8, R6 ;  /* 0x000000080f177224 */ /* 0x008fe400078e0206 */
[----:B------:R-:W-:-:S05]  /*4dc0*/  IMAD.MOV.U32 R8, RZ, RZ, 0x1 ;  /* 0x00000001ff087424 */ /* 0x000fca00078e00ff */
[----:B------:R-:W2:Y:S01]  /*4dd0*/  LDC R21, c[0x0][0x600] ;  /* 0x00018000ff157b82 */ /* 0x000ea20000000800 */
[-CC-:B----4-:R-:W-:Y:S02]  /*4de0*/  SHF.R.U64 R15, R12, R20.reuse, R7.reuse ;  /* 0x000000140c0f7219 */ /* 0x190fe40000001207 */
[----:B------:R-:W-:Y:S02]  /*4df0*/  SHF.R.U32.HI R6, RZ, R20, R7 ;  /* 0x00000014ff067219 */ /* 0x000fe40000011607 */
[----:B------:R3:W4:Y:S03]  /*4e00*/  F2I.U32.TRUNC.NTZ R20, R9 ;  /* 0x0000000900147305 */ /* 0x000726000020f000 */
[----:B------:R-:W1:Y:S01]  /*4e10*/  LDC R25, c[0x0][0x648] ;  /* 0x00019200ff197b82 */ /* 0x000e620000000800 */
[-C--:B0-----:R-:W-:Y:S02]  /*4e20*/  SHF.R.U64 R19, R15, R11.reuse, R6 ;  /* 0x0000000b0f137219 */ /* 0x081fe40000001206 */
[----:B------:R-:W-:-:S02]  /*4e30*/  SHF.L.U32 R10, R10, R11, RZ ;  /* 0x0000000b0a0a7219 */ /* 0x000fc400000006ff */
[-C--:B------:R-:W-:Y:S01]  /*4e40*/  SHF.R.U32.HI R7, RZ, R11.reuse, R6 ;  /* 0x0000000bff077219 */ /* 0x080fe20000011606 */
[----:B------:R-:W-:Y:S01]  /*4e50*/  IMAD.MOV.U32 R6, RZ, RZ, R19 ;  /* 0x000000ffff067224 */ /* 0x000fe200078e0013 */
[----:B------:R-:W-:Y:S01]  /*4e60*/  SHF.L.U32 R24, R8, R11, RZ ;  /* 0x0000000b08187219 */ /* 0x000fe200000006ff */
[----:B------:R-:W0:Y:S01]  /*4e70*/  LDC R28, c[0x0][0x638] ;  /* 0x00018e00ff1c7b82 */ /* 0x000e220000000800 */
[----:B------:R-:W-:-:S07]  /*4e80*/  LOP3.LUT R30, RZ, R10, RZ, 0x33, !PT ;  /* 0x0000000aff1e7212 */ /* 0x000fce00078e33ff */
[----:B------:R-:W0:Y:S01]  /*4e90*/  LDC R29, c[0x0][0x610] ;  /* 0x00018400ff1d7b82 */ /* 0x000e220000000800 */
[----:B---34-:R-:W-:Y:S05]  /*4ea0*/  @!P0 BRA `(.L_x_97) ;  /* 0x0000000000288947 */ /* 0x018fea0003800000 */
[----:B------:R-:W3:Y:S02]  /*4eb0*/  LDC R6, c[0x0][0x64c] ;  /* 0x00019300ff067b82 */ /* 0x000ee40000000800 */
[----:B---3--:R-:W-:-:S05]  /*4ec0*/  IADD3 R11, P0, R19, R6, RZ ;  /* 0x00000006130b7210 */ /* 0x008fca0007f1e0ff */
        /* <DEDUP_REMOVED lines=8> */
.L_x_97:
[----:B------:R-:W-:Y:S01]  /*4f50*/  ISETP.NE.AND P0, PT, R2, 0x1, PT ;  /* 0x000000010200780c */ /* 0x000fe20003f05270 */
[----:B--2---:R-:W-:Y:S01]  /*4f60*/  VIADD R9, R21, 0xffffffff ;  /* 0xffffffff15097836 */ /* 0x004fe20000000000 */
[----:B-1----:R-:W-:Y:S01]  /*4f70*/  SHF.R.U64 R7, R6, R25, R7 ;  /* 0x0000001906077219 */ /* 0x002fe20000001207 */
[----:B------:R-:W-:Y:S01]  /*4f80*/  IMAD.MOV R20, RZ, RZ, -R20 ;  /* 0x000000ffff147224 */ /* 0x000fe200078e0a14 */
[----:B------:R-:W-:Y:S02]  /*4f90*/  LOP3.LUT R6, R15, R30, RZ, 0xc0, !PT ;  /* 0x0000001e0f067212 */ /* 0x000fe400078ec0ff */
[----:B------:R-:W-:Y:S01]  /*4fa0*/  LOP3.LUT R12, R12, R9, RZ, 0xc0, !PT ;  /* 0x000000090c0c7212 */ /* 0x000fe200078ec0ff */
[----:B------:R-:W-:Y:S02]  /*4fb0*/  IMAD.MOV R8, RZ, RZ, -R7 ;  /* 0x000000ffff087224 */ /* 0x000fe400078e0a07 */
[----:B------:R-:W-:Y:S02]  /*4fc0*/  IMAD R6, R24, R7, R6 ;  /* 0x0000000718067224 */ /* 0x000fe400078e0206 */
[----:B------:R-:W-:-:S02]  /*4fd0*/  IMAD.MOV.U32 R9, RZ, RZ, 0x1 ;  /* 0x00000001ff097424 */ /* 0x000fc400078e00ff */
[----:B------:R-:W-:Y:S02]  /*4fe0*/  @P0 IMAD R23, R22, R20, R3 ;  /* 0x0000001416170224 */ /* 0x000fe400078e0203 */
[----:B0-----:R-:W-:Y:S02]  /*4ff0*/  IMAD R3, R8, R28, R19 ;  /* 0x0000001c08037224 */ /* 0x001fe400078e0213 */
[----:B------:R-:W-:Y:S02]  /*5000*/  IMAD R13, R6, R29, R23 ;  /* 0x0000001d060d7224 */ /* 0x000fe400078e0217 */
[----:B------:R-:W-:Y:S02]  /*5010*/  IMAD R6, R3, R21, R12 ;  /* 0x0000001503067224 */ /* 0x000fe400078e020c */
[----:B------:R-:W-:-:S03]  /*5020*/  IMAD.MOV.U32 R8, RZ, RZ, R14 ;  /* 0x000000ffff087224 */ /* 0x000fc600078e000e */
[----:B------:R-:W-:Y:S02]  /*5030*/  SEL R20, R6, R13, !P0 ;  /* 0x0000000d06147207 */ /* 0x000fe40004000000 */
[----:B------:R-:W-:-:S07]  /*5040*/  SEL R13, R13, R6, !P0 ;  /* 0x000000060d0d7207 */ /* 0x000fce0004000000 */
.L_x_95:
[----:B------:R-:W-:-:S08]  /*5050*/  NOP ;  /* 0x0000000000007918 */ /* 0x000fd00000000000 */
[----:B------:R-:W0:-:S00]  /*5060*/  USETMAXREG.DEALLOC.CTAPOOL 0x28 ;  /* 0x00000028000079c8 */ /* 0x000e0000080e0500 */
[----:B0-----:R-:W-:-:S13]  /*5070*/  ISETP.NE.AND P0, PT, R0, RZ, PT ;  /* 0x000000ff0000720c */ /* 0x001fda0003f05270 */
[----:B------:R-:W-:Y:S05]  /*5080*/  @P0 EXIT ;  /* 0x000000000000094d */ /* 0x000fea0003800000 */
[----:B------:R-:W-:Y:S01]  /*5090*/  LOP3.LUT P0, RZ, R9, 0xff, RZ, 0xc0, !PT ;  /* 0x000000ff09ff7812 */ /* 0x000fe2000780c0ff */
[----:B------:R-:W-:Y:S02]  /*50a0*/  IMAD.MOV.U32 R0, RZ, RZ, 0x1 ;  /* 0x00000001ff007424 */ /* 0x000fe400078e00ff */
[----:B------:R-:W-:-:S10]  /*50b0*/  IMAD.MOV.U32 R3, RZ, RZ, RZ ;  /* 0x000000ffff037224 */ /* 0x000fd400078e00ff */
[----:B------:R-:W-:Y:S05]  /*50c0*/  @!P0 BRA `(.L_x_98) ;  /* 0x0000000c004c8947 */ /* 0x000fea0003800000 */
[----:B------:R-:W0:Y:S01]  /*50d0*/  LDC R0, c[0x0][0x28c] ;  /* 0x0000a300ff007b82 */ /* 0x000e220000000800 */
[----:B------:R-:W-:Y:S01]  /*50e0*/  LOP3.LUT P0, RZ, R4, 0x1f, RZ, 0xc0, !PT ;  /* 0x0000001f04ff7812 */ /* 0x000fe2000780c0ff */
[----:B------:R-:W-:Y:S01]  /*50f0*/  ULDC UR5, c[0x0][0x658] ;  /* 0x0001960000057ab9 */ /* 0x000fe20000000800 */
[----:B------:R-:W-:Y:S01]  /*5100*/  UMOV UR6, 0xffffffff ;  /* 0xffffffff00067882 */ /* 0x000fe20000000000 */
[----:B------:R-:W-:Y:S01]  /*5110*/  BSSY B0, `(.L_x_98) ;  /* 0x00000ce000007945 */ /* 0x000fe20003800000 */
[----:B------:R-:W-:Y:S01]  /*5120*/  USHF.L.U32 UR6, UR6, UR5, URZ ;  /* 0x0000000506067299 */ /* 0x000fe2000800063f */
[C---:B------:R-:W-:Y:S01]  /*5130*/  ISETP.NE.AND P2, PT, R5.reuse, RZ, PT ;  /* 0x000000ff0500720c */ /* 0x040fe20003f45270 */
[----:B------:R-:W-:Y:S01]  /*5140*/  IMAD.MOV.U32 R11, RZ, RZ, 0x1 ;  /* 0x00000001ff0b7424 */ /* 0x000fe200078e00ff */
[----:B------:R-:W-:Y:S01]  /*5150*/  ISETP.NE.OR P0, PT, R5, RZ, !P0 ;  /* 0x000000ff0500720c */ /* 0x000fe20004705670 */
[----:B------:R-:W-:Y:S01]  /*5160*/  ULDC UR4, c[0x0][0x600] ;  /* 0x0001800000047ab9 */ /* 0x000fe20000000800 */
[----:B------:R-:W-:Y:S01]  /*5170*/  LOP3.LUT R19, R18, 0x2, RZ, 0xfc, !PT ;  /* 0x0000000212137812 */ /* 0x000fe200078efcff */
[----:B------:R-:W-:Y:S01]  /*5180*/  UMOV UR7, 0x1 ;  /* 0x0000000100077882 */ /* 0x000fe20000000000 */
[----:B------:R-:W-:-:S02]  /*5190*/  UIADD3 UR4, UR4, -0x1, URZ ;  /* 0xffffffff04047890 */ /* 0x000fc4000fffe03f */
[----:B------:R-:W-:Y:S02]  /*51a0*/  USHF.L.U32 UR5, UR7, UR5, URZ ;  /* 0x0000000507057299 */ /* 0x000fe4000800063f */
[----:B------:R-:W-:Y:S01]  /*51b0*/  ULOP3.LUT UR13, URZ, UR6, URZ, 0x33, !UPT ;  /* 0x000000063f0d7292 */ /* 0x000fe2000f8e333f */
[----:B------:R-:W-:Y:S01]  /*51c0*/  ULDC.64 UR22, c[0x0][0x198] ;  /* 0x0000660000167ab9 */ /* 0x000fe20000000a00 */
[----:B0-----:R-:W-:-:S05]  /*51d0*/  VIADD R0, R0, 0x7f ;  /* 0x0000007f00007836 */ /* 0x001fca0000000000 */
[----:B------:R-:W-:-:S04]  /*51e0*/  SHF.R.S32.HI R3, RZ, 0x1f, R0 ;  /* 0x0000001fff037819 */ /* 0x000fc80000011400 */
[----:B------:R-:W-:Y:S01]  /*51f0*/  LEA.HI R3, R3, R0, RZ, 0x7 ;  /* 0x0000000003037211 */ /* 0x000fe200078f38ff */
[----:B------:R-:W-:-:S03]  /*5200*/  IMAD.MOV.U32 R0, RZ, RZ, 0x1 ;  /* 0x00000001ff007424 */ /* 0x000fc600078e00ff */
[----:B------:R-:W-:Y:S01]  /*5210*/  SHF.R.S32.HI R12, RZ, 0x7, R3 ;  /* 0x00000007ff0c7819 */ /* 0x000fe20000011403 */
[----:B------:R-:W-:-:S04]  /*5220*/  IMAD.MOV.U32 R3, RZ, RZ, RZ ;  /* 0x000000ffff037224 */ /* 0x000fc800078e00ff */
[----:B------:R-:W-:-:S07]  /*5230*/  VIADD R10, R12, 0x1 ;  /* 0x000000010c0a7836 */ /* 0x000fce0000000000 */
.L_x_110:
[----:B------:R-:W-:-:S03]  /*5240*/  UMOV UR6, 0xffffffff ;  /* 0xffffffff00067882 */ /* 0x000fc60000000000 */
[----:B------:R-:W-:Y:S05]  /*5250*/  BRA.DIV UR6, `(.L_x_99) ;  /* 0x0000000e06d47947 */ /* 0x000fea000b800000 */
[----:B------:R-:W-:-:S13]  /*5260*/  ELECT P6, URZ, PT ;  /* 0x00000000003f782f */ /* 0x000fda00038c0000 */
.L_x_121:
[----:B------:R-:W0:Y:S01]  /*5270*/  LDC R4, c[0x0][0x28c] ;  /* 0x0000a300ff047b82 */ /* 0x000e220000000800 */
[----:B------:R-:W-:Y:S01]  /*5280*/  BSSY B1, `(.L_x_100) ;  /* 0x0000043000017945 */ /* 0x000fe20003800000 */
[----:B0-----:R-:W-:-:S13]  /*5290*/  ISETP.LT.OR P6, PT, R4, 0x1, !P6 ;  /* 0x000000010400780c */ /* 0x001fda00077c1670 */
[----:B------:R-:W-:Y:S05]  /*52a0*/  @P6 BRA `(.L_x_101) ;  /* 0x0000000400006947 */ /* 0x000fea0003800000 */
[----:B------:R-:W-:Y:S02]  /*52b0*/  IMAD.SHL.U32 R13, R13, 0x80, RZ ;  /* 0x000000800d0d7824 */ /* 0x000fe400078e00ff */
[----:B------:R-:W-:Y:S02]  /*52c0*/  IMAD.SHL.U32 R20, R20, 0x40, RZ ;  /* 0x0000004014147824 */ /* 0x000fe400078e00ff */
[----:B------:R-:W-:Y:S02]  /*52d0*/  IMAD.MOV.U32 R21, RZ, RZ, RZ ;  /* 0x000000ffff157224 */ /* 0x000fe400078e00ff */
[----:B------:R-:W-:Y:S02]  /*52e0*/  IMAD.MOV.U32 R4, RZ, RZ, R10 ;  /* 0x000000ffff047224 */ /* 0x000fe400078e000a */
[----:B------:R-:W-:Y:S02]  /*52f0*/  IMAD.MOV.U32 R5, RZ, RZ, R0 ;  /* 0x000000ffff057224 */ /* 0x000fe400078e0000 */
[----:B------:R-:W-:-:S07]  /*5300*/  IMAD.MOV.U32 R6, RZ, RZ, R3 ;  /* 0x000000ffff067224 */ /* 0x000fce00078e0003 */
.L_x_105:
[----:B------:R-:W0:Y:S01]  /*5310*/  S2R R14, SR_CgaCtaId ;  /* 0x00000000000e7919 */ /* 0x000e220000008800 */
[----:B------:R-:W-:Y:S01]  /*5320*/  MOV R7, 0x400 ;  /* 0x0000040000077802 */ /* 0x000fe20000000f00 */
[----:B------:R-:W1:Y:S03]  /*5330*/  @!P2 LDC R9, c[0x0][0x500] ;  /* 0x00014000ff09ab82 */ /* 0x000e660000000800 */
[----:B0-----:R-:W-:Y:S02]  /*5340*/  LEA R15, R14, R7, 0x18 ;  /* 0x000000070e0f7211 */ /* 0x001fe400078ec0ff */
[----:B------:R-:W-:-:S03]  /*5350*/  SHF.L.U32 R7, R5, 0x1f, RZ ;  /* 0x0000001f05077819 */ /* 0x000fc600000006ff */
[----:B------:R-:W-:-:S04]  /*5360*/  IMAD R14, R6, 0x8, R15 ;  /* 0x00000008060e7824 */ /* 0x000fc800078e020f */
[----:B------:R-:W0:Y:S02]  /*5370*/  SYNCS.PHASECHK.TRANS64.TRYWAIT P1, [R14+URZ+0x20], R7 ;  /* 0x000020070e0075a7 */ /* 0x000e24000802017f */
[----:B01----:R-:W-:Y:S05]  /*5380*/  @!P1 BRA `(.L_x_102) ;  /* 0x0000000c00a89947 */ /* 0x003fea0003800000 */
.L_x_122:
[----:B0-----:R-:W-:Y:S01]  /*5390*/  PRMT R7, R19, 0x9910, RZ ;  /* 0x0000991013077816 */ /* 0x001fe200000000ff */
[----:B------:R0:W-:Y:S03]  /*53a0*/  @!P2 SYNCS.ARRIVE.TRANS64 RZ, [R14+URZ], R9 ;  /* 0x000000090effa9a7 */ /* 0x0001e6000800003f */
[----:B------:R-:W-:-:S13]  /*53b0*/  ISETP.NE.AND P1, PT, R7, 0x2, PT ;  /* 0x000000020700780c */ /* 0x000fda0003f25270 */
[----:B0-----:R-:W-:Y:S05]  /*53c0*/  @P1 BRA `(.L_x_103) ;  /* 0x0000000000041947 */ /* 0x001fea0003800000 */
[----:B------:R-:W-:Y:S01]  /*53d0*/  BPT.TRAP 0x1 ;  /* 0x000000040000795c */ /* 0x000fe20000300000 */
.L_x_103:
[----:B------:R-:W-:Y:S05]  /*53e0*/  @P0 BRA `(.L_x_104) ;  /* 0x0000000000040947 */ /* 0x000fea0003800000 */
[----:B------:R-:W-:Y:S01]  /*53f0*/  BPT.TRAP 0x1 ;  /* 0x000000040000795c */ /* 0x000fe20000300000 */
.L_x_104:
[C-C-:B------:R-:W-:Y:S01]  /*5400*/  IMAD R7, R6.reuse, 0x8000, R15.reuse ;  /* 0x0000800006077824 */ /* 0x140fe200078e020f */
[----:B------:R-:W-:Y:S01]  /*5410*/  R2UR UR34, R21 ;  /* 0x00000000152272ca */ /* 0x000fe200000e0000 */
[----:B------:R-:W-:Y:S01]  /*5420*/  IMAD R15, R6, 0x4000, R15 ;  /* 0x00004000060f7824 */ /* 0x000fe200078e020f */
[----:B------:R-:W-:Y:S01]  /*5430*/  R2UR UR33, R14 ;  /* 0x000000000e2172ca */ /* 0x000fe200000e0000 */
[----:B------:R-:W-:Y:S01]  /*5440*/  VIADD R4, R4, 0xffffffff ;  /* 0xffffffff04047836 */ /* 0x000fe20000000000 */
[----:B------:R-:W-:Y:S01]  /*5450*/  R2UR UR24, R7 ;  /* 0x00000000071872ca */ /* 0x000fe200000e0000 */
[----:B------:R-:W-:Y:S01]  /*5460*/  UIADD3 UR6, UP0, UR22, 0xf0, URZ ;  /* 0x000000f016067890 */ /* 0x000fe2000ff1e03f */
[----:B------:R-:W-:Y:S01]  /*5470*/  R2UR UR8, R15 ;  /* 0x000000000f0872ca */ /* 0x000fe200000e0000 */
[----:B------:R-:W-:Y:S01]  /*5480*/  UIADD3 UR30, UP1, UR22, 0x1f0, URZ ;  /* 0x000001f0161e7890 */ /* 0x000fe2000ff3e03f */
[----:B------:R-:W-:Y:S01]  /*5490*/  R2UR UR36, R8 ;  /* 0x00000000082472ca */ /* 0x000fe200000e0000 */
[----:B------:R-:W-:Y:S01]  /*54a0*/  UIADD3.X UR7, URZ, UR23, URZ, UP0, !UPT ;  /* 0x000000173f077290 */ /* 0x000fe200087fe43f */
[----:B------:R-:W-:Y:S01]  /*54b0*/  R2UR UR35, R13 ;  /* 0x000000000d2372ca */ /* 0x000fe200000e0000 */
[----:B------:R-:W-:Y:S01]  /*54c0*/  UIADD3.X UR31, URZ, UR23, URZ, UP1, !UPT ;  /* 0x000000173f1f7290 */ /* 0x000fe20008ffe43f */
[----:B------:R-:W-:Y:S01]  /*54d0*/  R2UR UR19, R20 ;  /* 0x00000000141372ca */ /* 0x000fe200000e0000 */
[----:B------:R-:W-:Y:S01]  /*54e0*/  UIADD3 UR26, UR34, 0x40, URZ ;  /* 0x00000040221a7890 */ /* 0x000fe2000fffe03f */
[----:B------:R-:W-:Y:S01]  /*54f0*/  ISETP.GT.AND P3, PT, R4, 0x1, PT ;  /* 0x000000010400780c */ /* 0x000fe20003f64270 */
[----:B------:R-:W-:Y:S01]  /*5500*/  VIADD R6, R6, 0x1 ;  /* 0x0000000106067836 */ /* 0x000fe20000000000 */
[----:B------:R-:W-:Y:S01]  /*5510*/  UMOV UR14, 0x0 ;  /* 0x00000000000e7882 */ /* 0x000fe20000000000 */
[----:B------:R-:W-:Y:S01]  /*5520*/  UIADD3 UR32, UR24, 0x100, URZ ;  /* 0x0000010018207890 */ /* 0x000fe2000fffe03f */
[----:B------:R-:W-:Y:S01]  /*5530*/  VIADD R21, R21, 0x80 ;  /* 0x0000008015157836 */ /* 0x000fe20000000000 */
[----:B------:R-:W-:Y:S01]  /*5540*/  UIADD3 UR24, UR24, 0x4100, URZ ;  /* 0x0000410018187890 */ /* 0x000fe2000fffe03f */
[----:B------:R-:W-:Y:S01]  /*5550*/  ISETP.NE.AND P1, PT, R6, 0x4, PT ;  /* 0x000000040600780c */ /* 0x000fe20003f25270 */
[----:B------:R-:W-:-:S02]  /*5560*/  UIADD3 UR16, UR8, 0x20100, URZ ;  /* 0x0002010008107890 */ /* 0x000fc4000fffe03f */
[----:B------:R-:W-:Y:S01]  /*5570*/  UIADD3 UR8, UR8, 0x22100, URZ ;  /* 0x0002210008087890 */ /* 0x000fe2000fffe03f */
[----:B------:R-:W-:Y:S01]  /*5580*/  SEL R14, RZ, 0x1, P1 ;  /* 0x00000001ff0e7807 */ /* 0x000fe20000800000 */
[----:B------:R-:W-:Y:S01]  /*5590*/  UMOV UR15, 0x10000000 ;  /* 0x10000000000f7882 */ /* 0x000fe20000000000 */
[----:B------:R-:W-:Y:S01]  /*55a0*/  UMOV UR25, UR33 ;  /* 0x0000002100197c82 */ /* 0x000fe20008000000 */
[----:B------:R-:W-:Y:S01]  /*55b0*/  UMOV UR28, UR36 ;  /* 0x00000024001c7c82 */ /* 0x000fe20008000000 */
[----:B------:R-:W-:Y:S01]  /*55c0*/  UMOV UR27, UR35 ;  /* 0x00000023001b7c82 */ /* 0x000fe20008000000 */
[----:B------:R-:W-:Y:S01]  /*55d0*/  UMOV UR17, UR33 ;  /* 0x0000002100117c82 */ /* 0x000fe20008000000 */
[----:B------:R-:W-:Y:S01]  /*55e0*/  UMOV UR18, UR34 ;  /* 0x0000002200127c82 */ /* 0x000fe20008000000 */
[----:B------:R-:W-:Y:S01]  /*55f0*/  UMOV UR20, UR36 ;  /* 0x0000002400147c82 */ /* 0x000fe20008000000 */
[----:B------:R0:W-:Y:S01]  /*5600*/  UTMALDG.3D [UR32], [UR6], desc[UR14] ;  /* 0x00000e20060075b4 */ /* 0x0001e20008011000 */
[----:B------:R-:W-:Y:S01]  /*5610*/  UMOV UR9, UR33 ;  /* 0x0000002100097c82 */ /* 0x000fe20008000000 */
[----:B------:R-:W-:Y:S01]  /*5620*/  UMOV UR11, UR19 ;  /* 0x00000013000b7c82 */ /* 0x000fe20008000000 */
[----:B------:R-:W-:Y:S01]  /*5630*/  UMOV UR12, UR36 ;  /* 0x00000024000c7c82 */ /* 0x000fe20008000000 */
[----:B------:R-:W-:Y:S01]  /*5640*/  UMOV UR10, UR26 ;  /* 0x0000001a000a7c82 */ /* 0x000fe20008000000 */
[----:B------:R-:W-:-:S02]  /*5650*/  LOP3.LUT R5, R5, R14, RZ, 0x3c, !PT ;  /* 0x0000000e05057212 */ /* 0x000fc400078e3cff */
[----:B------:R-:W-:Y:S01]  /*5660*/  SEL R6, R6, RZ, P1 ;  /* 0x000000ff06067207 */ /* 0x000fe20000800000 */
[----:B------:R0:W-:Y:S01]  /*5670*/  UTMALDG.3D [UR24], [UR6], desc[UR14] ;  /* 0x00000e18060075b4 */ /* 0x0001e20008011000 */
[----:B------:R0:W-:Y:S01]  /*5680*/  UTMALDG.3D [UR16], [UR30], desc[UR14] ;  /* 0x00000e101e0075b4 */ /* 0x0001e20008011000 */
[----:B------:R0:W-:Y:S02]  /*5690*/  UTMALDG.3D [UR8], [UR30], desc[UR14] ;  /* 0x00000e081e0075b4 */ /* 0x0001e40008011000 */
[----:B0-----:R-:W-:Y:S05]  /*56a0*/  @P3 BRA `(.L_x_105) ;  /* 0xfffffffc00183947 */ /* 0x001fea000383ffff */
.L_x_101:
[----:B------:R-:W-:Y:S05]  /*56b0*/  BSYNC B1 ;  /* 0x0000000000017941 */ /* 0x000fea0003800000 */
.L_x_100:
[----:B------:R-:W-:Y:S01]  /*56c0*/  LOP3.LUT P3, RZ, R11, 0xff, RZ, 0xc0, !PT ;  /* 0x000000ff0bff7812 */ /* 0x000fe2000786c0ff */
[----:B------:R-:W-:Y:S01]  /*56d0*/  IMAD.IADD R3, R12, 0x1, R3 ;  /* 0x000000010c037824 */ /* 0x000fe200078e0203 */
[----:B------:R-:W-:Y:S01]  /*56e0*/  IADD3 R16, P4, R16, UR38, RZ ;  /* 0x0000002610107c10 */ /* 0x000fe2000ff9e0ff */
[----:B------:R-:W-:Y:S01]  /*56f0*/  ULDC.64 UR6, c[0x0][0x650] ;  /* 0x0001940000067ab9 */ /* 0x000fe20000000a00 */
[----:B------:R-:W-:Y:S01]  /*5700*/  BSSY B1, `(.L_x_106) ;  /* 0x000006c000017945 */ /* 0x000fe20003800000 */
[----:B------:R-:W-:Y:S01]  /*5710*/  IMAD.MOV.U32 R13, RZ, RZ, -0x1 ;  /* 0xffffffffff0d7424 */ /* 0x000fe200078e00ff */
[----:B------:R-:W-:Y:S01]  /*5720*/  ISETP.GT.U32.AND P1, PT, R3, 0x3, PT ;  /* 0x000000030300780c */ /* 0x000fe20003f24070 */
[----:B------:R-:W-:Y:S01]  /*5730*/  IMAD.MOV.U32 R20, RZ, RZ, -0x1 ;  /* 0xffffffffff147424 */ /* 0x000fe200078e00ff */
[----:B------:R-:W-:Y:S01]  /*5740*/  SHF.R.U32.HI R4, RZ, 0x2, R3 ;  /* 0x00000002ff047819 */ /* 0x000fe20000011603 */
[----:B------:R-:W-:Y:S01]  /*5750*/  IMAD.MOV.U32 R8, RZ, RZ, -0x1 ;  /* 0xffffffffff087424 */ /* 0x000fe200078e00ff */
[----:B------:R-:W-:-:S02]  /*5760*/  ISETP.LT.U32.AND P1, PT, R12, 0x4, P1 ;  /* 0x000000040c00780c */ /* 0x000fc40000f21070 */
[----:B------:R-:W-:Y:S01]  /*5770*/  IADD3.X R17, R17, UR41, RZ, P4, !PT ;  /* 0x0000002911117c10 */ /* 0x000fe2000a7fe4ff */
[----:B------:R-:W0:Y:S01]  /*5780*/  @P3 S2R R6, SR_CgaCtaId ;  /* 0x0000000000063919 */ /* 0x000e220000008800 */
[----:B------:R-:W-:Y:S02]  /*5790*/  @P3 MOV R5, 0x400 ;  /* 0x0000040000053802 */ /* 0x000fe40000000f00 */
[----:B------:R-:W-:Y:S02]  /*57a0*/  ISETP.GE.U32.AND P4, PT, R16, UR6, PT ;  /* 0x0000000610007c0c */ /* 0x000fe4000bf86070 */
[----:B------:R-:W-:Y:S02]  /*57b0*/  LOP3.LUT R4, R4, 0x1, RZ, 0xc0, !PT ;  /* 0x0000000104047812 */ /* 0x000fe400078ec0ff */
[----:B------:R-:W-:Y:S02]  /*57c0*/  LOP3.LUT R3, R3, 0x3, RZ, 0xc0, !PT ;  /* 0x0000000303037812 */ /* 0x000fe400078ec0ff */
[----:B------:R-:W-:-:S02]  /*57d0*/  PRMT R11, RZ, 0x7610, R11 ;  /* 0x00007610ff0b7816 */ /* 0x000fc4000000000b */
[----:B0-----:R-:W-:-:S04]  /*57e0*/  @P3 LEA R5, R6, R5, 0x18 ;  /* 0x0000000506053211 */ /* 0x001fc800078ec0ff */
[----:B------:R0:W-:Y:S01]  /*57f0*/  @P3 SYNCS.ARRIVE.TRANS64.A1T0 RZ, [R5+URZ+0x58], RZ ;  /* 0x000058ff05ff39a7 */ /* 0x0001e2000810003f */
[----:B------:R-:W-:-:S04]  /*5800*/  ISETP.NE.U32.AND P3, PT, R4, 0x1, PT ;  /* 0x000000010400780c */ /* 0x000fc80003f65070 */
[----:B------:R-:W-:Y:S02]  /*5810*/  ISETP.GT.U32.AND P3, PT, R12, 0x3, !P3 ;  /* 0x000000030c00780c */ /* 0x000fe40005f64070 */
[----:B0-----:R-:W-:Y:S02]  /*5820*/  SEL R5, RZ, 0x1, !P1 ;  /* 0x00000001ff057807 */ /* 0x001fe40004800000 */
[----:B------:R-:W-:Y:S02]  /*5830*/  ISETP.GE.U32.AND.EX P1, PT, R17, UR7, PT, P4 ;  /* 0x0000000711007c0c */ /* 0x000fe4000bf26140 */
[----:B------:R-:W-:-:S04]  /*5840*/  SEL R4, RZ, 0x1, !P3 ;  /* 0x00000001ff047807 */ /* 0x000fc80005800000 */
[----:B------:R-:W-:Y:S02]  /*5850*/  LOP3.LUT R0, R4, R0, R5, 0x96, !PT ;  /* 0x0000000004007212 */ /* 0x000fe400078e9605 */
[----:B------:R-:W-:-:S05]  /*5860*/  PRMT R4, RZ, 0x7610, R4 ;  /* 0x00007610ff047816 */ /* 0x000fca0000000004 */
[----:B------:R-:W-:Y:S05]  /*5870*/  @P1 BRA `(.L_x_107) ;  /* 0x0000000400501947 */ /* 0x000fea0003800000 */
[----:B------:R-:W-:Y:S01]  /*5880*/  ULDC.64 UR6, c[0x0][0x628] ;  /* 0x00018a0000067ab9 */ /* 0x000fe20000000a00 */
[----:B------:R-:W0:Y:S01]  /*5890*/  S2R R14, SR_CTAID.X ;  /* 0x00000000000e7919 */ /* 0x000e220000002500 */
[----:B------:R-:W-:Y:S01]  /*58a0*/  ISETP.NE.U32.AND P1, PT, RZ, UR6, PT ;  /* 0x00000006ff007c0c */ /* 0x000fe2000bf25070 */
[----:B------:R-:W-:Y:S01]  /*58b0*/  ULDC UR9, c[0x0][0x630] ;  /* 0x00018c0000097ab9 */ /* 0x000fe20000000800 */
[----:B------:R-:W-:Y:S01]  /*58c0*/  IMAD.MOV.U32 R4, RZ, RZ, R16 ;  /* 0x000000ffff047224 */ /* 0x000fe200078e0010 */
[----:B------:R-:W1:Y:S01]  /*58d0*/  S2R R13, SR_CTAID.Y ;  /* 0x00000000000d7919 */ /* 0x000e620000002600 */
[----:B------:R-:W-:Y:S01]  /*58e0*/  ISETP.NE.AND.EX P1, PT, RZ, UR7, PT, P1 ;  /* 0x00000007ff007c0c */ /* 0x000fe2000bf25310 */
[----:B------:R-:W-:-:S12]  /*58f0*/  IMAD.MOV.U32 R5, RZ, RZ, R17 ;  /* 0x000000ffff057224 */ /* 0x000fd800078e0011 */
[----:B------:R-:W-:Y:S05]  /*5900*/  @!P1 BRA `(.L_x_108) ;  /* 0x0000000000289947 */ /* 0x000fea0003800000 */
[----:B------:R-:W-:Y:S02]  /*5910*/  ULDC UR8, c[0x0][0x634] ;  /* 0x00018d0000087ab9 */ /* 0x000fe40000000800 */
[----:B------:R-:W-:-:S05]  /*5920*/  IADD3 R9, P1, R16, UR8, RZ ;  /* 0x0000000810097c10 */ /* 0x000fca000ff3e0ff */
[----:B------:R-:W-:-:S04]  /*5930*/  IMAD.X R15, RZ, RZ, R17, P1 ;  /* 0x000000ffff0f7224 */ /* 0x000fc800008e0611 */
[----:B------:R-:W-:-:S04]  /*5940*/  IMAD.WIDE.U32 R6, R15, UR6, RZ ;  /* 0x000000060f067c25 */ /* 0x000fc8000f8e00ff */
[----:B------:R-:W-:-:S04]  /*5950*/  IMAD.WIDE.U32 R6, P1, R9, UR7, R6 ;  /* 0x0000000709067c25 */ /* 0x000fc8000f820006 */
[----:B------:R-:W-:-:S04]  /*5960*/  IMAD.WIDE.U32 R8, R9, UR6, RZ ;  /* 0x0000000609087c25 */ /* 0x000fc8000f8e00ff */
[----:B------:R-:W-:Y:S01]  /*5970*/  IMAD.X R5, RZ, RZ, RZ, P1 ;  /* 0x000000ffff057224 */ /* 0x000fe200008e06ff */
[----:B------:R-:W-:Y:S01]  /*5980*/  IADD3 RZ, P1, R9, R6, RZ ;  /* 0x0000000609ff7210 */ /* 0x000fe20007f3e0ff */
[----:B------:R-:W-:-:S04]  /*5990*/  IMAD.MOV.U32 R4, RZ, RZ, R7 ;  /* 0x000000ffff047224 */ /* 0x000fc800078e0007 */
[----:B------:R-:W-:-:S08]  /*59a0*/  IMAD.WIDE.U32.X R4, R15, UR7, R4, P1 ;  /* 0x000000070f047c25 */ /* 0x000fd000088e0404 */
.L_x_108:
[--C-:B------:R-:W-:Y:S01]  /*59b0*/  SHF.R.U64 R8, R4, UR9, R5.reuse ;  /* 0x0000000904087c19 */ /* 0x100fe20008001205 */
[----:B------:R-:W-:Y:S01]  /*59c0*/  ULDC.64 UR6, c[0x0][0x620] ;  /* 0x0001880000067ab9 */ /* 0x000fe20000000a00 */
[----:B------:R-:W-:Y:S01]  /*59d0*/  SHF.R.U32.HI R4, RZ, UR9, R5 ;  /* 0x00000009ff047c19 */ /* 0x000fe20008011605 */
[----:B------:R-:W2:Y:S01]  /*59e0*/  LDC R25, c[0x0][0x144] ;  /* 0x00005100ff197b82 */ /* 0x000ea20000000800 */
[----:B------:R-:W-:Y:S01]  /*59f0*/  IADD3 R7, P1, RZ, -R8, RZ ;  /* 0x80000008ff077210 */ /* 0x000fe20007f3e0ff */
[----:B------:R-:W-:Y:S01]  /*5a00*/  ULDC.64 UR10, c[0x0][0x640] ;  /* 0x00019000000a7ab9 */ /* 0x000fe20000000a00 */
[----:B0-----:R-:W-:Y:S01]  /*5a10*/  I2FP.F32.U32 R9, R14 ;  /* 0x0000000e00097245 */ /* 0x001fe20000201000 */
[----:B------:R-:W-:Y:S02]  /*5a20*/  ULDC UR8, c[0x0][0x608] ;  /* 0x0001820000087ab9 */ /* 0x000fe40000000800 */
[----:B------:R-:W-:Y:S01]  /*5a30*/  IMAD.X R4, RZ, RZ, ~R4, P1 ;  /* 0x000000ffff047224 */ /* 0x000fe200008e0e04 */
[----:B------:R-:W-:Y:S01]  /*5a40*/  ISETP.NE.U32.AND P1, PT, RZ, UR10, PT ;  /* 0x0000000aff007c0c */ /* 0x000fe2000bf25070 */
[----:B------:R-:W0:Y:S02]  /*5a50*/  LDC R20, c[0x0][0x148] ;  /* 0x00005200ff147b82 */ /* 0x000e240000000800 */
[----:B------:R-:W-:Y:S01]  /*5a60*/  IMAD R6, R4, UR6, RZ ;  /* 0x0000000604067c24 */ /* 0x000fe2000f8e02ff */
[----:B------:R-:W-:Y:S01]  /*5a70*/  ISETP.NE.AND.EX P1, PT, RZ, UR11, PT, P1 ;  /* 0x0000000bff007c0c */ /* 0x000fe2000bf25310 */
[----:B------:R-:W-:Y:S01]  /*5a80*/  IMAD.WIDE.U32 R4, R7, UR6, R16 ;  /* 0x0000000607047c25 */ /* 0x000fe2000f8e0010 */
[----:B------:R-:W-:-:S03]  /*5a90*/  ULDC UR6, c[0x0][0x150] ;  /* 0x0000540000067ab9 */ /* 0x000fc60000000800 */
[----:B------:R-:W-:Y:S02]  /*5aa0*/  IMAD R7, R7, UR7, R6 ;  /* 0x0000000707077c24 */ /* 0x000fe4000f8e0206 */
[----:B------:R-:W-:Y:S01]  /*5ab0*/  FMUL R6, R9, UR6 ;  /* 0x0000000609067c20 */ /* 0x000fe20008400000 */
[----:B------:R-:W-:Y:S01]  /*5ac0*/  ULDC UR6, c[0x0][0x618] ;  /* 0x0001860000067ab9 */ /* 0x000fe20000000800 */
[----:B------:R-:W-:Y:S01]  /*5ad0*/  ULDC UR7, c[0x0][0x154] ;  /* 0x0000550000077ab9 */ /* 0x000fe20000000800 */
[----:B------:R-:W-:-:S03]  /*5ae0*/  IMAD.IADD R5, R5, 0x1, R7 ;  /* 0x0000000105057824 */ /* 0x000fc600078e0207 */
[----:B------:R-:W3:Y:S02]  /*5af0*/  F2I.U32.TRUNC.NTZ R6, R6 ;  /* 0x0000000600067305 */ /* 0x000ee4000020f000 */
[----:B------:R-:W-:Y:S02]  /*5b00*/  SHF.R.U64 R9, R4, UR6, R5 ;  /* 0x0000000604097c19 */ /* 0x000fe40008001205 */
[----:B-1----:R-:W-:-:S05]  /*5b10*/  I2FP.F32.U32 R4, R13 ;  /* 0x0000000d00047245 */ /* 0x002fca0000201000 */
[----:B------:R-:W-:Y:S01]  /*5b20*/  FMUL R22, R4, UR7 ;  /* 0x0000000704167c20 */ /* 0x000fe20008400000 */
[----:B------:R-:W-:Y:S01]  /*5b30*/  SHF.R.U32.HI R4, RZ, UR6, R5 ;  /* 0x00000006ff047c19 */ /* 0x000fe20008011605 */
[----:B------:R-:W-:-:S03]  /*5b40*/  ULDC UR6, c[0x0][0x658] ;  /* 0x0001960000067ab9 */ /* 0x000fc60000000800 */
[--C-:B------:R-:W-:Y:S01]  /*5b50*/  SHF.R.U64 R21, R9, UR8, R4.reuse ;  /* 0x0000000809157c19 */ /* 0x100fe20008001204 */
[----:B------:R-:W1:Y:S01]  /*5b60*/  F2I.U32.TRUNC.NTZ R22, R22 ;  /* 0x0000001600167305 */ /* 0x000e62000020f000 */
[----:B------:R-:W-:Y:S01]  /*5b70*/  SHF.R.U32.HI R4, RZ, UR8, R4 ;  /* 0x00000008ff047c19 */ /* 0x000fe20008011604 */
[----:B---3--:R-:W-:-:S03]  /*5b80*/  IMAD.MOV R6, RZ, RZ, -R6 ;  /* 0x000000ffff067224 */ /* 0x008fc600078e0a06 */
[----:B------:R-:W-:Y:S01]  /*5b90*/  SHF.R.U64 R15, R21, UR6, R4 ;  /* 0x00000006150f7c19 */ /* 0x000fe20008001204 */
[----:B--2---:R-:W-:Y:S01]  /*5ba0*/  IMAD R14, R25, R6, R14 ;  /* 0x00000006190e7224 */ /* 0x004fe200078e020e */
[----:B------:R-:W-:-:S03]  /*5bb0*/  SHF.R.U32.HI R23, RZ, UR6, R4 ;  /* 0x00000006ff177c19 */ /* 0x000fc60008011604 */
[----:B------:R-:W-:Y:S02]  /*5bc0*/  IMAD.MOV.U32 R4, RZ, RZ, R15 ;  /* 0x000000ffff047224 */ /* 0x000fe400078e000f */
[----:B------:R-:W-:Y:S01]  /*5bd0*/  IMAD.MOV.U32 R5, RZ, RZ, R23 ;  /* 0x000000ffff057224 */ /* 0x000fe200078e0017 */
[----:B-1----:R-:W-:Y:S06]  /*5be0*/  @!P1 BRA `(.L_x_109) ;  /* 0x0000000000289947 */ /* 0x002fec0003800000 */
[----:B------:R-:W-:Y:S02]  /*5bf0*/  ULDC UR6, c[0x0][0x64c] ;  /* 0x0001930000067ab9 */ /* 0x000fe40000000800 */
[----:B------:R-:W-:-:S05]  /*5c00*/  IADD3 R5, P1, R15, UR6, RZ ;  /* 0x000000060f057c10 */ /* 0x000fca000ff3e0ff */
[----:B------:R-:W-:-:S04]  /*5c10*/  IMAD.X R23, RZ, RZ, R23, P1 ;  /* 0x000000ffff177224 */ /* 0x000fc800008e0617 */
[----:B------:R-:W-:-:S04]  /*5c20*/  IMAD.WIDE.U32 R6, R23, UR10, RZ ;  /* 0x0000000a17067c25 */ /* 0x000fc8000f8e00ff */
[----:B------:R-:W-:-:S04]  /*5c30*/  IMAD.WIDE.U32 R6, P1, R5, UR11, R6 ;  /* 0x0000000b05067c25 */ /* 0x000fc8000f820006 */
[----:B------:R-:W-:-:S04]  /*5c40*/  IMAD.WIDE.U32 R4, R5, UR10, RZ ;  /* 0x0000000a05047c25 */ /* 0x000fc8000f8e00ff */
[----:B------:R-:W-:Y:S01]  /*5c50*/  IMAD.MOV.U32 R4, RZ, RZ, R7 ;  /* 0x000000ffff047224 */ /* 0x000fe200078e0007 */
[----:B------:R-:W-:Y:S01]  /*5c60*/  IADD3 RZ, P3, R5, R6, RZ ;  /* 0x0000000605ff7210 */ /* 0x000fe20007f7e0ff */
[----:B------:R-:W-:-:S04]  /*5c70*/  IMAD.X R5, RZ, RZ, RZ, P1 ;  /* 0x000000ffff057224 */ /* 0x000fc800008e06ff */
[----:B------:R-:W-:-:S08]  /*5c80*/  IMAD.WIDE.U32.X R4, R23, UR11, R4, P3 ;  /* 0x0000000b17047c25 */ /* 0x000fd000098e0404 */
.L_x_109:
[----:B------:R-:W-:Y:S01]  /*5c90*/  ISETP.NE.AND P1, PT, R2, 0x1, PT ;  /* 0x000000010200780c */ /* 0x000fe20003f25270 */
[----:B------:R-:W-:Y:S01]  /*5ca0*/  ULDC UR6, c[0x0][0x648] ;  /* 0x0001920000067ab9 */ /* 0x000fe20000000800 */
[----:B------:R-:W-:Y:S01]  /*5cb0*/  LOP3.LUT R21, R21, UR13, RZ, 0xc0, !PT ;  /* 0x0000000d15157c12 */ /* 0x000fe2000f8ec0ff */
[----:B------:R-:W-:Y:S01]  /*5cc0*/  IMAD.MOV R22, RZ, RZ, -R22 ;  /* 0x000000ffff167224 */ /* 0x000fe200078e0a16 */
[----:B------:R-:W-:Y:S01]  /*5cd0*/  SHF.R.U64 R4, R4, UR6, R5 ;  /* 0x0000000604047c19 */ /* 0x000fe20008001205 */
[----:B------:R-:W-:Y:S01]  /*5ce0*/  ULDC UR6, c[0x0][0x638] ;  /* 0x00018e0000067ab9 */ /* 0x000fe20000000800 */
[----:B------:R-:W-:Y:S01]  /*5cf0*/  ULDC UR7, c[0x0][0x610] ;  /* 0x0001840000077ab9 */ /* 0x000fe20000000800 */
[----:B------:R-:W-:Y:S02]  /*5d00*/  IMAD.MOV.U32 R5, RZ, RZ, 0x1 ;  /* 0x00000001ff057424 */ /* 0x000fe400078e00ff */
[----:B------:R-:W-:Y:S02]  /*5d10*/  IMAD.MOV R6, RZ, RZ, -R4 ;  /* 0x000000ffff067224 */ /* 0x000fe400078e0a04 */
[----:B------:R-:W-:Y:S01]  /*5d20*/  IMAD R21, R4, UR5, R21 ;  /* 0x0000000504157c24 */ /* 0x000fe2000f8e0215 */
[----:B------:R-:W-:Y:S01]  /*5d30*/  LOP3.LUT R4, R9, UR4, RZ, 0xc0, !PT ;  /* 0x0000000409047c12 */ /* 0x000fe2000f8ec0ff */
[----:B0-----:R-:W-:-:S02]  /*5d40*/  @P1 IMAD R14, R20, R22, R13 ;  /* 0x00000016140e1224 */ /* 0x001fc400078e020d */
[----:B------:R-:W-:Y:S01]  /*5d50*/  IMAD R15, R6, UR6, R15 ;  /* 0x00000006060f7c24 */ /* 0x000fe2000f8e020f */
[----:B------:R-:W-:Y:S01]  /*5d60*/  ULDC UR6, c[0x0][0x600] ;  /* 0x0001800000067ab9 */ /* 0x000fe20000000800 */
[----:B------:R-:W-:Y:S02]  /*5d70*/  IMAD R14, R21, UR7, R14 ;  /* 0x00000007150e7c24 */ /* 0x000fe4000f8e020e */
[--C-:B------:R-:W-:Y:S01]  /*5d80*/  IMAD R15, R15, UR6, R4.reuse ;  /* 0x000000060f0f7c24 */ /* 0x100fe2000f8e0204 */
[----:B------:R-:W-:-:S04]  /*5d90*/  PRMT R4, R5, 0x7610, R4 ;  /* 0x0000761005047816 */ /* 0x000fc80000000004 */
[----:B------:R-:W-:Y:S02]  /*5da0*/  SEL R20, R15, R14, !P1 ;  /* 0x0000000e0f147207 */ /* 0x000fe40004800000 */
[----:B------:R-:W-:-:S07]  /*5db0*/  SEL R13, R14, R15, !P1 ;  /* 0x0000000f0e0d7207 */ /* 0x000fce0004800000 */
.L_x_107:
[----:B------:R-:W-:Y:S05]  /*5dc0*/  BSYNC B1 ;  /* 0x0000000000017941 */ /* 0x000fea0003800000 */
.L_x_106:
[----:B------:R-:W-:-:S13]  /*5dd0*/  LOP3.LUT P1, RZ, R4, 0xff, RZ, 0xc0, !PT ;  /* 0x000000ff04ff7812 */ /* 0x000fda000782c0ff */
[----:B------:R-:W-:Y:S05]  /*5de0*/  @P1 BRA `(.L_x_110) ;  /* 0xfffffff400141947 */ /* 0x000fea000383ffff */
[----:B------:R-:W-:Y:S05]  /*5df0*/  BSYNC B0 ;  /* 0x0000000000007941 */ /* 0x000fea0003800000 */
.L_x_98:
[----:B------:R-:W-:-:S03]  /*5e00*/  UMOV UR6, 0xffffffff ;  /* 0xffffffff00067882 */ /* 0x000fc60000000000 */
[----:B------:R-:W-:Y:S05]  /*5e10*/  BRA.DIV UR6, `(.L_x_111) ;  /* 0x0000000606187947 */ /* 0x000fea000b800000 */
[----:B------:R-:W-:-:S13]  /*5e20*/  ELECT P6, URZ, PT ;  /* 0x00000000003f782f */ /* 0x000fda00038c0000 */
.L_x_125:
[----:B------:R-:W-:Y:S04]  /*5e30*/  BSSY B0, `(.L_x_112) ;  /* 0x000002b000007945 */ /* 0x000fe80003800000 */
[----:B------:R-:W-:Y:S05]  /*5e40*/  @!P6 BRA `(.L_x_113) ;  /* 0x0000000000a4e947 */ /* 0x000fea0003800000 */
[----:B------:R-:W-:-:S04]  /*5e50*/  LOP3.LUT R18, R18, 0x2, RZ, 0xfc, !PT ;  /* 0x0000000212127812 */ /* 0x000fc800078efcff */
[----:B------:R-:W-:-:S13]  /*5e60*/  ISETP.NE.AND P0, PT, R18, 0x3, PT ;  /* 0x000000031200780c */ /* 0x000fda0003f05270 */
[----:B------:R-:W-:Y:S05]  /*5e70*/  @!P0 BRA `(.L_x_114) ;  /* 0x0000000000048947 */ /* 0x000fea0003800000 */
[----:B------:R-:W-:Y:S01]  /*5e80*/  BPT.TRAP 0x1 ;  /* 0x000000040000795c */ /* 0x000fe20000300000 */
.L_x_114:
[----:B------:R-:W0:Y:S01]  /*5e90*/  S2R R5, SR_CgaCtaId ;  /* 0x0000000000057919 */ /* 0x000e220000008800 */
[----:B------:R-:W-:Y:S02]  /*5ea0*/  MOV R2, 0x400 ;  /* 0x0000040000027802 */ /* 0x000fe40000000f00 */
[----:B------:R-:W-:Y:S02]  /*5eb0*/  SHF.L.U32 R4, R0, 0x1f, RZ ;  /* 0x0000001f00047819 */ /* 0x000fe400000006ff */
[----:B0-----:R-:W-:-:S05]  /*5ec0*/  LEA R2, R5, R2, 0x18 ;  /* 0x0000000205027211 */ /* 0x001fca00078ec0ff */
[----:B------:R-:W-:-:S04]  /*5ed0*/  VIADD R2, R2, 0x20 ;  /* 0x0000002002027836 */ /* 0x000fc80000000000 */
[C---:B------:R-:W-:Y:S02]  /*5ee0*/  IMAD R7, R3.reuse, 0x8, R2 ;  /* 0x0000000803077824 */ /* 0x040fe400078e0202 */
[----:B------:R-:W-:Y:S02]  /*5ef0*/  VIADD R3, R3, 0x1 ;  /* 0x0000000103037836 */ /* 0x000fe40000000000 */
[----:B------:R-:W0:Y:S03]  /*5f00*/  SYNCS.PHASECHK.TRANS64.TRYWAIT P0, [R7+URZ], R4 ;  /* 0x00000004070075a7 */ /* 0x000e26000800017f */
[----:B------:R-:W-:-:S04]  /*5f10*/  ISETP.NE.AND P1, PT, R3, 0x4, PT ;  /* 0x000000040300780c */ /* 0x000fc80003f25270 */
[----:B------:R-:W-:Y:S02]  /*5f20*/  SEL R5, RZ, 0x1, P1 ;  /* 0x00000001ff057807 */ /* 0x000fe40000800000 */
[----:B------:R-:W-:Y:S02]  /*5f30*/  SEL R3, R3, RZ, P1 ;  /* 0x000000ff03037207 */ /* 0x000fe40000800000 */
[----:B------:R-:W-:-:S03]  /*5f40*/  LOP3.LUT R6, R0, R5, RZ, 0x3c, !PT ;  /* 0x0000000500067212 */ /* 0x000fc600078e3cff */
[----:B------:R-:W-:Y:S01]  /*5f50*/  IMAD R8, R3, 0x8, R2 ;  /* 0x0000000803087824 */ /* 0x000fe200078e0202 */
[----:B------:R-:W-:Y:S01]  /*5f60*/  SHF.L.U32 R5, R6, 0x1f, RZ ;  /* 0x0000001f06057819 */ /* 0x000fe200000006ff */
[----:B0-----:R-:W-:Y:S06]  /*5f70*/  @!P0 BRA `(.L_x_115) ;  /* 0x0000000000e08947 */ /* 0x001fec0003800000 */
.L_x_126:
[----:B------:R-:W1:Y:S01]  /*5f80*/  SYNCS.PHASECHK.TRANS64.TRYWAIT P0, [R8+URZ], R5 ;  /* 0x00000005080075a7 */ /* 0x000e62000800017f */
[----:B------:R-:W-:-:S05]  /*5f90*/  VIADD R0, R3, 0x1 ;  /* 0x0000000103007836 */ /* 0x000fca0000000000 */
[----:B------:R-:W-:-:S04]  /*5fa0*/  ISETP.NE.AND P1, PT, R0, 0x4, PT ;  /* 0x000000040000780c */ /* 0x000fc80003f25270 */
[----:B------:R-:W-:Y:S02]  /*5fb0*/  SEL R3, RZ, 0x1, P1 ;  /* 0x00000001ff037807 */ /* 0x000fe40000800000 */
[----:B0-----:R-:W-:Y:S02]  /*5fc0*/  SEL R7, R0, RZ, P1 ;  /* 0x000000ff00077207 */ /* 0x001fe40000800000 */
[----:B------:R-:W-:-:S03]  /*5fd0*/  LOP3.LUT R9, R6, R3, RZ, 0x3c, !PT ;  /* 0x0000000306097212 */ /* 0x000fc600078e3cff */
[----:B------:R-:W-:Y:S01]  /*5fe0*/  IMAD R11, R7, 0x8, R2 ;  /* 0x00000008070b7824 */ /* 0x000fe200078e0202 */
[----:B------:R-:W-:Y:S01]  /*5ff0*/  SHF.L.U32 R6, R9, 0x1f, RZ ;  /* 0x0000001f09067819 */ /* 0x000fe200000006ff */
[----:B-1----:R-:W-:Y:S06]  /*6000*/  @!P0 BRA `(.L_x_116) ;  /* 0x0000000000d08947 */ /* 0x002fec0003800000 */
.L_x_127:
[----:B------:R-:W1:Y:S01]  /*6010*/  SYNCS.PHASECHK.TRANS64.TRYWAIT P0, [R11+URZ], R6 ;  /* 0x000000060b0075a7 */ /* 0x000e62000800017f */
[----:B------:R-:W-:-:S05]  /*6020*/  VIADD R0, R7, 0x1 ;  /* 0x0000000107007836 */ /* 0x000fca0000000000 */
[----:B------:R-:W-:-:S04]  /*6030*/  ISETP.NE.AND P1, PT, R0, 0x4, PT ;  /* 0x000000040000780c */ /* 0x000fc80003f25270 */
[----:B------:R-:W-:Y:S02]  /*6040*/  SEL R4, RZ, 0x1, P1 ;  /* 0x00000001ff047807 */ /* 0x000fe40000800000 */
[----:B------:R-:W-:Y:S02]  /*6050*/  SEL R3, R0, RZ, P1 ;  /* 0x000000ff00037207 */ /* 0x000fe40000800000 */
[----:B------:R-:W-:Y:S01]  /*6060*/  LOP3.LUT R0, R9, R4, RZ, 0x3c, !PT ;  /* 0x0000000409007212 */ /* 0x000fe200078e3cff */
[----:B-1----:R-:W-:Y:S06]  /*6070*/  @!P0 BRA `(.L_x_117) ;  /* 0x0000000000c88947 */ /* 0x002fec0003800000 */
.L_x_128:
[----:B------:R-:W-:Y:S01]  /*6080*/  IMAD R3, R3, 0x8, R2 ;  /* 0x0000000803037824 */ /* 0x000fe200078e0202 */
[----:B------:R-:W-:-:S07]  /*6090*/  SHF.L.U32 R0, R0, 0x1f, RZ ;  /* 0x0000001f00007819 */ /* 0x000fce00000006ff */
.L_x_118:
[----:B--2---:R2:W3:Y:S02]  /*60a0*/  SYNCS.PHASECHK.TRANS64.TRYWAIT P0, [R3+URZ], R0 ;  /* 0x00000000030075a7 */ /* 0x0044e4000800017f */
[----:B---3--:R-:W-:Y:S05]  /*60b0*/  @!P0 NANOSLEEP.SYNCS 0x989680 ;  /* 0x009896800000895d */ /* 0x008fea0003900000 */
[----:B------:R-:W3:Y:S02]  /*60c0*/  @!P0 SYNCS.PHASECHK.TRANS64 P0, [R3+URZ], R0 ;  /* 0x00000000030085a7 */ /* 0x000ee4000800007f */
[----:B---3--:R-:W-:Y:S05]  /*60d0*/  @!P0 BRA `(.L_x_118) ;  /* 0xfffffffc00f08947 */ /* 0x008fea000383ffff */
.L_x_113:
[----:B------:R-:W-:Y:S05]  /*60e0*/  BSYNC B0 ;  /* 0x0000000000007941 */ /* 0x000fea0003800000 */
.L_x_112:
[----:B------:R-:W-:Y:S05]  /*60f0*/  EXIT ;  /* 0x000000000000794d */ /* 0x000fea0003800000 */
.L_x_17:
[----:B-1----:R1:W2:Y:S02]  /*6100*/  SYNCS.PHASECHK.TRANS64.TRYWAIT P1, [R3+URZ], R0 ;  /* 0x00000000030075a7 */ /* 0x0022a4000802017f */
[----:B--2---:R-:W-:Y:S05]  /*6110*/  @!P1 NANOSLEEP.SYNCS 0x989680 ;  /* 0x009896800000995d */ /* 0x004fea0003900000 */
[----:B------:R-:W2:Y:S02]  /*6120*/  @!P1 SYNCS.PHASECHK.TRANS64 P1, [R3+URZ], R0 ;  /* 0x00000000030095a7 */ /* 0x000ea4000802007f */
[----:B--2---:R-:W-:Y:S05]  /*6130*/  @!P1 BRA `(.L_x_17) ;  /* 0xfffffffc00f09947 */ /* 0x004fea000383ffff */
[----:B------:R-:W-:Y:S05]  /*6140*/  BRA `(.L_x_16) ;  /* 0xffffffb000d87947 */ /* 0x000fea000383ffff */
.L_x_22:
[----:B-1----:R-:W-:-:S04]  /*6150*/  IMAD.U32 R4, RZ, RZ, UR8 ;  /* 0x00000008ff047e24 */ /* 0x002fc8000f8e00ff */
[----:B------:R1:W2:Y:S03]  /*6160*/  SYNCS.PHASECHK.TRANS64.TRYWAIT P1, [R4+URZ], R3 ;  /* 0x00000003040075a7 */ /* 0x0002a6000802017f */
[----:B--2---:R-:W-:Y:S05]  /*6170*/  @!P1 NANOSLEEP.SYNCS 0x989680 ;  /* 0x009896800000995d */ /* 0x004fea0003900000 */
[----:B------:R-:W2:Y:S02]  /*6180*/  @!P1 SYNCS.PHASECHK.TRANS64 P1, [R4+URZ], R3 ;  /* 0x00000003040095a7 */ /* 0x000ea4000802007f */
[----:B--2---:R-:W-:Y:S05]  /*6190*/  @!P1 BRA `(.L_x_22) ;  /* 0xfffffffc00ec9947 */ /* 0x004fea000383ffff */
[----:B------:R-:W-:Y:S05]  /*61a0*/  BRA `(.L_x_21) ;  /* 0xffffffb800147947 */ /* 0x000fea000383ffff */
.L_x_99:
[----:B------:R-:W-:Y:S01]  /*61b0*/  BSSY B1, `(.L_x_119) ;  /* 0x0000006000017945 */ /* 0x000fe20003800000 */
[----:B------:R-:W-:-:S07]  /*61c0*/  IMAD.MOV.U32 R15, RZ, RZ, -0x1 ;  /* 0xffffffffff0f7424 */ /* 0x000fce00078e00ff */
[----:B------:R-:W-:Y:S05]  /*61d0*/  WARPSYNC.COLLECTIVE R15, `(.L_x_120) ;  /* 0x000000000f0c7348 */ /* 0x000fea0003c00000 */
[----:B------:R-:W-:Y:S02]  /*61e0*/  ELECT P6, UR62, PT ;  /* 0x00000000003e782f */ /* 0x000fe400038c0000 */
[----:B------:R-:W-:Y:S01]  /*61f0*/  MOV R14, UR62 ;  /* 0x0000003e000e7c02 */ /* 0x000fe20008000f00 */
[----:B------:R-:W-:Y:S10]  /*6200*/  ENDCOLLECTIVE ;  /* 0x000000000000791b */ /* 0x000ff40003800000 */
.L_x_120:
[----:B------:R-:W-:Y:S05]  /*6210*/  BSYNC B1 ;  /* 0x0000000000017941 */ /* 0x000fea0003800000 */
.L_x_119:
[----:B------:R-:W-:Y:S05]  /*6220*/  BRA `(.L_x_121) ;  /* 0xfffffff000107947 */ /* 0x000fea000383ffff */
.L_x_102:
[----:B0-----:R0:W1:Y:S02]  /*6230*/  SYNCS.PHASECHK.TRANS64.TRYWAIT P1, [R14+URZ+0x20], R7 ;  /* 0x000020070e0075a7 */ /* 0x001064000802017f */
[----:B-1----:R-:W-:Y:S05]  /*6240*/  @!P1 NANOSLEEP.SYNCS 0x989680 ;  /* 0x009896800000995d */ /* 0x002fea0003900000 */
[----:B------:R-:W1:Y:S02]  /*6250*/  @!P1 SYNCS.PHASECHK.TRANS64 P1, [R14+URZ+0x20], R7 ;  /* 0x000020070e0095a7 */ /* 0x000e64000802007f */
[----:B-1----:R-:W-:Y:S05]  /*6260*/  @!P1 BRA `(.L_x_102) ;  /* 0xfffffffc00f09947 */ /* 0x002fea000383ffff */
[----:B------:R-:W-:Y:S05]  /*6270*/  BRA `(.L_x_122) ;  /* 0xfffffff000447947 */ /* 0x000fea000383ffff */
.L_x_111:
[----:B------:R-:W-:Y:S01]  /*6280*/  BSSY B0, `(.L_x_123) ;  /* 0x0000006000007945 */ /* 0x000fe20003800000 */
[----:B------:R-:W-:-:S07]  /*6290*/  IMAD.MOV.U32 R15, RZ, RZ, -0x1 ;  /* 0xffffffffff0f7424 */ /* 0x000fce00078e00ff */
[----:B------:R-:W-:Y:S05]  /*62a0*/  WARPSYNC.COLLECTIVE R15, `(.L_x_124) ;  /* 0x000000000f0c7348 */ /* 0x000fea0003c00000 */
[----:B------:R-:W-:Y:S02]  /*62b0*/  ELECT P6, UR62, PT ;  /* 0x00000000003e782f */ /* 0x000fe400038c0000 */
[----:B------:R-:W-:Y:S01]  /*62c0*/  MOV R14, UR62 ;  /* 0x0000003e000e7c02 */ /* 0x000fe20008000f00 */
[----:B------:R-:W-:Y:S10]  /*62d0*/  ENDCOLLECTIVE ;  /* 0x000000000000791b */ /* 0x000ff40003800000 */
.L_x_124:
[----:B------:R-:W-:Y:S05]  /*62e0*/  BSYNC B0 ;  /* 0x0000000000007941 */ /* 0x000fea0003800000 */
.L_x_123:
[----:B------:R-:W-:Y:S05]  /*62f0*/  BRA `(.L_x_125) ;  /* 0xfffffff800cc7947 */ /* 0x000fea000383ffff */
.L_x_115:
[----:B0-----:R0:W1:Y:S02]  /*6300*/  SYNCS.PHASECHK.TRANS64.TRYWAIT P0, [R7+URZ], R4 ;  /* 0x00000004070075a7 */ /* 0x001064000800017f */
[----:B-1----:R-:W-:Y:S05]  /*6310*/  @!P0 NANOSLEEP.SYNCS 0x989680 ;  /* 0x009896800000895d */ /* 0x002fea0003900000 */
[----:B------:R-:W1:Y:S02]  /*6320*/  @!P0 SYNCS.PHASECHK.TRANS64 P0, [R7+URZ], R4 ;  /* 0x00000004070085a7 */ /* 0x000e64000800007f */
[----:B-1----:R-:W-:Y:S05]  /*6330*/  @!P0 BRA `(.L_x_115) ;  /* 0xfffffffc00f08947 */ /* 0x002fea000383ffff */
[----:B------:R-:W-:Y:S05]  /*6340*/  BRA `(.L_x_126) ;  /* 0xfffffffc000c7947 */ /* 0x000fea000383ffff */
.L_x_116:
[----:B0-----:R0:W1:Y:S02]  /*6350*/  SYNCS.PHASECHK.TRANS64.TRYWAIT P0, [R8+URZ], R5 ;  /* 0x00000005080075a7 */ /* 0x001064000800017f */
[----:B-1----:R-:W-:Y:S05]  /*6360*/  @!P0 NANOSLEEP.SYNCS 0x989680 ;  /* 0x009896800000895d */ /* 0x002fea0003900000 */
[----:B------:R-:W1:Y:S02]  /*6370*/  @!P0 SYNCS.PHASECHK.TRANS64 P0, [R8+URZ], R5 ;  /* 0x00000005080085a7 */ /* 0x000e64000800007f */
[----:B-1----:R-:W-:Y:S05]  /*6380*/  @!P0 BRA `(.L_x_116) ;  /* 0xfffffffc00f08947 */ /* 0x002fea000383ffff */
[----:B------:R-:W-:Y:S05]  /*6390*/  BRA `(.L_x_127) ;  /* 0xfffffffc001c7947 */ /* 0x000fea000383ffff */
.L_x_117:
[----:B-1----:R1:W2:Y:S02]  /*63a0*/  SYNCS.PHASECHK.TRANS64.TRYWAIT P0, [R11+URZ], R6 ;  /* 0x000000060b0075a7 */ /* 0x0022a4000800017f */
[----:B--2---:R-:W-:Y:S05]  /*63b0*/  @!P0 NANOSLEEP.SYNCS 0x989680 ;  /* 0x009896800000895d */ /* 0x004fea0003900000 */
[----:B------:R-:W2:Y:S02]  /*63c0*/  @!P0 SYNCS.PHASECHK.TRANS64 P0, [R11+URZ], R6 ;  /* 0x000000060b0085a7 */ /* 0x000ea4000800007f */
[----:B--2---:R-:W-:Y:S05]  /*63d0*/  @!P0 BRA `(.L_x_117) ;  /* 0xfffffffc00f08947 */ /* 0x004fea000383ffff */
[----:B------:R-:W-:Y:S05]  /*63e0*/  BRA `(.L_x_128) ;  /* 0xfffffffc00247947 */ /* 0x000fea000383ffff */
.L_x_129:
[----:B------:R-:W-:-:S00]  /*63f0*/  BRA `(.L_x_129) ;  /* 0xfffffffc00fc7947 */ /* 0x000fc0000383ffff */
[----:B------:R-:W-:-:S00]  /*6400*/  NOP ;  /* 0x0000000000007918 */ /* 0x000fc00000000000 */
[----:B------:R-:W-:-:S00]  /*6410*/  NOP ;  /* 0x0000000000007918 */ /* 0x000fc00000000000 */
[----:B------:R-:W-:-:S00]  /*6420*/  NOP ;  /* 0x0000000000007918 */ /* 0x000fc00000000000 */
[----:B------:R-:W-:-:S00]  /*6430*/  NOP ;  /* 0x0000000000007918 */ /* 0x000fc00000000000 */
[----:B------:R-:W-:-:S00]  /*6440*/  NOP ;  /* 0x0000000000007918 */ /* 0x000fc00000000000 */
[----:B------:R-:W-:-:S00]  /*6450*/  NOP ;  /* 0x0000000000007918 */ /* 0x000fc00000000000 */
[----:B------:R-:W-:-:S00]  /*6460*/  NOP ;  /* 0x0000000000007918 */ /* 0x000fc00000000000 */
[----:B------:R-:W-:-:S00]  /*6470*/  NOP ;  /* 0x0000000000007918 */ /* 0x000fc00000000000 */
.L_x_130:


//--------------------- .nv.global.init           --------------------------
	.section	.nv.global.init,"aw",@progbits
.nv.global.init:
	.type		$str$22,@object
	.size		$str$22,($str$23 - $str$22)
$str$22:
        /*0000*/ 	.byte	0x6b, 0x5f, 0x74, 0x69, 0x6c, 0x65, 0x5f, 0x63, 0x6f, 0x75, 0x6e, 0x74, 0x20, 0x3e, 0x3d, 0x20
        /*0010*/ 	.byte	0x31, 0x00
	.type		$str$23,@object
	.size		$str$23,(__unnamed_1 - $str$23)
$str$23:
        /*0012*/ 	.byte	0x2f, 0x74, 0x6d, 0x70, 0x2f, 0x63, 0x75, 0x74, 0x6c, 0x61, 0x73, 0x73, 0x5f, 0x73, 0x77, 0x65
        /*0022*/ 	.byte	0x65, 0x70, 0x5f, 0x73, 0x72, 0x63, 0x2f, 0x69, 0x6e, 0x63, 0x6c, 0x75, 0x64, 0x65, 0x2f, 0x63
        /*0032*/ 	.byte	0x75, 0x74, 0x6c, 0x61, 0x73, 0x73, 0x2f, 0x67, 0x65, 0x6d, 0x6d, 0x2f, 0x63, 0x6f, 0x6c, 0x6c
        /*0042*/ 	.byte	0x65, 0x63, 0x74, 0x69, 0x76, 0x65, 0x2f, 0x73, 0x6d, 0x39, 0x30, 0x5f, 0x6d, 0x6d, 0x61, 0x5f
        /*0052*/ 	.byte	0x74, 0x6d, 0x61, 0x5f, 0x67, 0x6d, 0x6d, 0x61, 0x5f, 0x73, 0x73, 0x5f, 0x77, 0x61, 0x72, 0x70
        /*0062*/ 	.byte	0x73, 0x70, 0x65, 0x63, 0x69, 0x61, 0x6c, 0x69, 0x7a, 0x65, 0x64, 0x2e, 0x68, 0x70, 0x70, 0x00
	.type		__unnamed_1,@object
	.size		__unnamed_1,(.L_0 - __unnamed_1)
__unnamed_1:
        /*0072*/ 	.byte	0x76, 0x6f, 0x69, 0x64, 0x20, 0x63, 0x75, 0x74, 0x6c, 0x61, 0x73, 0x73, 0x3a, 0x3a, 0x67, 0x65
        /* <DEDUP_REMOVED lines=179> */
        /*0bb2*/ 	.byte	0x64, 0x65, 0x6e, 0x74, 0x69, 0x74, 0x79, 0x5d, 0x00
.L_0:


//--------------------- .nv.shared._ZN7cutlass13device_kernelINS_4gemm6kernel13GemmUniversalIN4cute5tupleIJiiiiEEENS1_10collective13CollectiveMmaINS1_34MainloopSm90TmaGmmaWarpSpecializedILi4ENS5_IJNS4_1CILi1EEESB_SB_EEENS1_35KernelTmaWarpSpecializedCooperativeEEENS5_IJNSA_ILi128EEENSA_ILi64EEESF_EEENS_6half_tENS5_IJlSB_lEEESI_SJ_NS4_8TiledMMAINS4_8MMA_AtomIJNS4_4SM904GMMA25MMA_64x64x16_F32F16F16_SSILNSN_5MajorE0ELSP_0ELNSN_7ScaleInE1ELSQ_1EEEEEENS4_6LayoutINS5_IJNSA_ILi2EEESB_SB_EEENS5_IJSB_NSA_ILi0EEESW_EEEEENS5_IJNS4_10UnderscoreESZ_SZ_EEEEENS4_13SM90_TMA_LOADENS4_14ComposedLayoutINS4_7SwizzleILi3ELi4ELi3EEENS4_18smem_ptr_flag_bitsILi16EEENST_INS5_IJNSA_ILi8EEESG_EEENS5_IJSG_SB_EEEEEEEvNS4_8identityES12_S1C_vS1D_EENS_8epilogue10collective6detail29Sm90TmaWarpSpecializedAdapterINS1G_15DefaultEpilogueISI_SJ_SJ_NS1F_6thread17LinearCombinationISI_Li1EffLNS1K_9ScaleType4KindE0ELNS_15FloatRoundStyleE2ESI_EENS1_15EpilogueDefaultEEEEEvvEEEEvNT_6ParamsE --------------------------
	.section	.nv.shared._ZN7cutlass13device_kernelINS_4gemm6kernel13GemmUniversalIN4cute5tupleIJiiiiEEENS1_10collective13CollectiveMmaINS1_34MainloopSm90TmaGmmaWarpSpecializedILi4ENS5_IJNS4_1CILi1EEESB_SB_EEENS1_35KernelTmaWarpSpecializedCooperativeEEENS5_IJNSA_ILi128EEENSA_ILi64EEESF_EEENS_6half_tENS5_IJlSB_lEEESI_SJ_NS4_8TiledMMAINS4_8MMA_AtomIJNS4_4SM904GMMA25MMA_64x64x16_F32F16F16_SSILNSN_5MajorE0ELSP_0ELNSN_7ScaleInE1ELSQ_1EEEEEENS4_6LayoutINS5_IJNSA_ILi2EEESB_SB_EEENS5_IJSB_NSA_ILi0EEESW_EEEEENS5_IJNS4_10UnderscoreESZ_SZ_EEEEENS4_13SM90_TMA_LOADENS4_14ComposedLayoutINS4_7SwizzleILi3ELi4ELi3EEENS4_18smem_ptr_flag_bitsILi16EEENST_INS5_IJNSA_ILi8EEESG_EEENS5_IJSG_SB_EEEEEEEvNS4_8identityES12_S1C_vS1D_EENS_8epilogue10collective6detail29Sm90TmaWarpSpecializedAdapterINS1G_15DefaultEpilogueISI_SJ_SJ_NS1F_6thread17LinearCombinationISI_Li1EffLNS1K_9ScaleType4KindE0ELNS_15FloatRoundStyleE2ESI_EENS1_15EpilogueDefaultEEEEEvvEEEEvNT_6ParamsE,"aw",@nobits
	.sectionflags	@""
	.align	16
	.zero		1024


//--------------------- .nv.shared.reserved.0     --------------------------
	.section	.nv.shared.reserved.0,"aw",@nobits
	.weak		__nv_reservedSMEM_offset_0_alias
	.size		__nv_reservedSMEM_offset_0_alias, 0, 0
	.other		__nv_reservedSMEM_offset_0_alias,@"STO_CUDA_RESERVED_SHARED STV_DEFAULT"
__nv_reservedSMEM_offset_0_alias:
	.zero		0


//--------------------- .nv.global                --------------------------
	.section	.nv.global,"aw",@nobits
.nv.global:
	.type		_ZN39_INTERNAL_6e40cf1c_4_k_cu_2b4e682f_30224cute1_E,@object
	.size		_ZN39_INTERNAL_6e40cf1c_4_k_cu_2b4e682f_30224cute1_E,(_ZN39_INTERNAL_6e40cf1c_4_k_cu_2b4e682f_30224cuda3std3__45__cpo6cbeginE - _ZN39_INTERNAL_6e40cf1c_4_k_cu_2b4e682f_30224cute1_E)
_ZN39_INTERNAL_6e40cf1c_4_k_cu_2b4e682f_30224cute1_E:
	.zero		1
	.type		_ZN39_INTERNAL_6e40cf1c_4_k_cu_2b4e682f_30224cuda3std3__45__cpo6cbeginE,@object
	.size		_ZN39_INTERNAL_6e40cf1c_4_k_cu_2b4e682f_30224cuda3std3__45__cpo6cbeginE,(_ZN39_INTERNAL_6e40cf1c_4_k_cu_2b4e682f_30224cuda3std3__48in_placeE - _ZN39_INTERNAL_6e40cf1c_4_k_cu_2b4e682f_30224cuda3std3__45__cpo6cbeginE)
_ZN39_INTERNAL_6e40cf1c_4_k_cu_2b4e682f_30224cuda3std3__45__cpo6cbeginE:
	.zero		1
	.type		_ZN39_INTERNAL_6e40cf1c_4_k_cu_2b4e682f_30224cuda3std3__48in_placeE,@object
	.size		_ZN39_INTERNAL_6e40cf1c_4_k_cu_2b4e682f_30224cuda3std3__48in_placeE,(_ZN39_INTERNAL_6e40cf1c_4_k_cu_2b4e682f_30224cuda3std6ranges3__45__cpo9iter_moveE - _ZN39_INTERNAL_6e40cf1c_4_k_cu_2b4e682f_30224cuda3std3__48in_placeE)
_ZN39_INTERNAL_6e40cf1c_4_k_cu_2b4e682f_30224cuda3std3__48in_placeE:
	.zero		1
	.type		_ZN39_INTERNAL_6e40cf1c_4_k_cu_2b4e682f_30224cuda3std6ranges3__45__cpo9iter_moveE,@object
	.size		_ZN39_INTERNAL_6e40cf1c_4_k_cu_2b4e682f_30224cuda3std6ranges3__45__cpo9iter_moveE,(_ZN39_INTERNAL_6e40cf1c_4_k_cu_2b4e682f_30224cuda3std3__45__cpo5beginE - _ZN39_INTERNAL_6e40cf1c_4_k_cu_2b4e682f_30224cuda3std6ranges3__45__cpo9iter_moveE)
_ZN39_INTERNAL_6e40cf1c_4_k_cu_2b4e682f_30224cuda3std6ranges3__45__cpo9iter_moveE:
	.zero		1
	.type		_ZN39_INTERNAL_6e40cf1c_4_k_cu_2b4e682f_30224cuda3std3__45__cpo5beginE,@object
	.size		_ZN39_INTERNAL_6e40cf1c_4_k_cu_2b4e682f_30224cuda3std3__45__cpo5beginE,(_ZN39_INTERNAL_6e40cf1c_4_k_cu_2b4e682f_30224cuda3std3__441_GLOBAL__N__6e40cf1c_4_k_cu_2b4e682f_30226ignoreE - _ZN39_INTERNAL_6e40cf1c_4_k_cu_2b4e682f_30224cuda3std3__45__cpo5beginE)
_ZN39_INTERNAL_6e40cf1c_4_k_cu_2b4e682f_30224cuda3std3__45__cpo5beginE:
	.zero		1
	.type		_ZN39_INTERNAL_6e40cf1c_4_k_cu_2b4e682f_30224cuda3std3__441_GLOBAL__N__6e40cf1c_4_k_cu_2b4e682f_30226ignoreE,@object
	.size		_ZN39_INTERNAL_6e40cf1c_4_k_cu_2b4e682f_30224cuda3std3__441_GLOBAL__N__6e40cf1c_4_k_cu_2b4e682f_30226ignoreE,(_ZN39_INTERNAL_6e40cf1c_4_k_cu_2b4e682f_30224cute7productE - _ZN39_INTERNAL_6e40cf1c_4_k_cu_2b4e682f_30224cuda3std3__441_GLOBAL__N__6e40cf1c_4_k_cu_2b4e682f_30226ignoreE)
_ZN39_INTERNAL_6e40cf1c_4_k_cu_2b4e682f_30224cuda3std3__441_GLOBAL__N__6e40cf1c_4_k_cu_2b4e682f_30226ignoreE:
	.zero		1
	.type		_ZN39_INTERNAL_6e40cf1c_4_k_cu_2b4e682f_30224cute7productE,@object
	.size		_ZN39_INTERNAL_6e40cf1c_4_k_cu_2b4e682f_30224cute7productE,(_ZN39_INTERNAL_6e40cf1c_4_k_cu_2b4e682f_30224cuda3std3__45__cpo3endE - _ZN39_INTERNAL_6e40cf1c_4_k_cu_2b4e682f_30224cute7productE)
_ZN39_INTERNAL_6e40cf1c_4_k_cu_2b4e682f_30224cute7productE:
	.zero		1
	.type		_ZN39_INTERNAL_6e40cf1c_4_k_cu_2b4e682f_30224cuda3std3__45__cpo3endE,@object
	.size		_ZN39_INTERNAL_6e40cf1c_4_k_cu_2b4e682f_30224cuda3std3__45__cpo3endE,(_ZN39_INTERNAL_6e40cf1c_4_k_cu_2b4e682f_30224cuda3std3__419piecewise_constructE - _ZN39_INTERNAL_6e40cf1c_4_k_cu_2b4e682f_30224cuda3std3__45__cpo3endE)
_ZN39_INTERNAL_6e40cf1c_4_k_cu_2b4e682f_30224cuda3std3__45__cpo3endE:
	.zero		1
	.type		_ZN39_INTERNAL_6e40cf1c_4_k_cu_2b4e682f_30224cuda3std3__419piecewise_constructE,@object
	.size		_ZN39_INTERNAL_6e40cf1c_4_k_cu_2b4e682f_30224cuda3std3__419piecewise_constructE,(_ZN39_INTERNAL_6e40cf1c_4_k_cu_2b4e682f_30224cuda3std3__45__cpo4cendE - _ZN39_INTERNAL_6e40cf1c_4_k_cu_2b4e682f_30224cuda3std3__419piecewise_constructE)
_ZN39_INTERNAL_6e40cf1c_4_k_cu_2b4e682f_30224cuda3std3__419piecewise_constructE:
	.zero		1
	.type		_ZN39_INTERNAL_6e40cf1c_4_k_cu_2b4e682f_30224cuda3std3__45__cpo4cendE,@object
	.size		_ZN39_INTERNAL_6e40cf1c_4_k_cu_2b4e682f_30224cuda3std3__45__cpo4cendE,(_ZN39_INTERNAL_6e40cf1c_4_k_cu_2b4e682f_30224cuda3std6ranges3__45__cpo4swapE - _ZN39_INTERNAL_6e40cf1c_4_k_cu_2b4e682f_30224cuda3std3__45__cpo4cendE)
_ZN39_INTERNAL_6e40cf1c_4_k_cu_2b4e682f_30224cuda3std3__45__cpo4cendE:
	.zero		1
	.type		_ZN39_INTERNAL_6e40cf1c_4_k_cu_2b4e682f_30224cuda3std6ranges3__45__cpo4swapE,@object
	.size		_ZN39_INTERNAL_6e40cf1c_4_k_cu_2b4e682f_30224cuda3std6ranges3__45__cpo4swapE,(.L_8 - _ZN39_INTERNAL_6e40cf1c_4_k_cu_2b4e682f_30224cuda3std6ranges3__45__cpo4swapE)
_ZN39_INTERNAL_6e40cf1c_4_k_cu_2b4e682f_30224cuda3std6ranges3__45__cpo4swapE:
	.zero		1
.L_8:


//--------------------- .nv.constant0._ZN7cutlass13device_kernelINS_4gemm6kernel13GemmUniversalIN4cute5tupleIJiiiiEEENS1_10collective13CollectiveMmaINS1_34MainloopSm90TmaGmmaWarpSpecializedILi4ENS5_IJNS4_1CILi1EEESB_SB_EEENS1_35KernelTmaWarpSpecializedCooperativeEEENS5_IJNSA_ILi128EEENSA_ILi64EEESF_EEENS_6half_tENS5_IJlSB_lEEESI_SJ_NS4_8TiledMMAINS4_8MMA_AtomIJNS4_4SM904GMMA25MMA_64x64x16_F32F16F16_SSILNSN_5MajorE0ELSP_0ELNSN_7ScaleInE1ELSQ_1EEEEEENS4_6LayoutINS5_IJNSA_ILi2EEESB_SB_EEENS5_IJSB_NSA_ILi0EEESW_EEEEENS5_IJNS4_10UnderscoreESZ_SZ_EEEEENS4_13SM90_TMA_LOADENS4_14ComposedLayoutINS4_7SwizzleILi3ELi4ELi3EEENS4_18smem_ptr_flag_bitsILi16EEENST_INS5_IJNSA_ILi8EEESG_EEENS5_IJSG_SB_EEEEEEEvNS4_8identityES12_S1C_vS1D_EENS_8epilogue10collective6detail29Sm90TmaWarpSpecializedAdapterINS1G_15DefaultEpilogueISI_SJ_SJ_NS1F_6thread17LinearCombinationISI_Li1EffLNS1K_9ScaleType4KindE0ELNS_15FloatRoundStyleE2ESI_EENS1_15EpilogueDefaultEEEEEvvEEEEvNT_6ParamsE --------------------------
	.section	.nv.constant0._ZN7cutlass13device_kernelINS_4gemm6kernel13GemmUniversalIN4cute5tupleIJiiiiEEENS1_10collective13CollectiveMmaINS1_34MainloopSm90TmaGmmaWarpSpecializedILi4ENS5_IJNS4_1CILi1EEESB_SB_EEENS1_35KernelTmaWarpSpecializedCooperativeEEENS5_IJNSA_ILi128EEENSA_ILi64EEESF_EEENS_6half_tENS5_IJlSB_lEEESI_SJ_NS4_8TiledMMAINS4_8MMA_AtomIJNS4_4SM904GMMA25MMA_64x64x16_F32F16F16_SSILNSN_5MajorE0ELSP_0ELNSN_7ScaleInE1ELSQ_1EEEEEENS4_6LayoutINS5_IJNSA_ILi2EEESB_SB_EEENS5_IJSB_NSA_ILi0EEESW_EEEEENS5_IJNS4_10UnderscoreESZ_SZ_EEEEENS4_13SM90_TMA_LOADENS4_14ComposedLayoutINS4_7SwizzleILi3ELi4ELi3EEENS4_18smem_ptr_flag_bitsILi16EEENST_INS5_IJNSA_ILi8EEESG_EEENS5_IJSG_SB_EEEEEEEvNS4_8identityES12_S1C_vS1D_EENS_8epilogue10collective6detail29Sm90TmaWarpSpecializedAdapterINS1G_15DefaultEpilogueISI_SJ_SJ_NS1F_6thread17LinearCombinationISI_Li1EffLNS1K_9ScaleType4KindE0ELNS_15FloatRoundStyleE2ESI_EENS1_15EpilogueDefaultEEEEEvvEEEEvNT_6ParamsE,"a",@progbits
	.sectionflags	@""
	.align	4
.nv.constant0._ZN7cutlass13device_kernelINS_4gemm6kernel13GemmUniversalIN4cute5tupleIJiiiiEEENS1_10collective13CollectiveMmaINS1_34MainloopSm90TmaGmmaWarpSpecializedILi4ENS5_IJNS4_1CILi1EEESB_SB_EEENS1_35KernelTmaWarpSpecializedCooperativeEEENS5_IJNSA_ILi128EEENSA_ILi64EEESF_EEENS_6half_tENS5_IJlSB_lEEESI_SJ_NS4_8TiledMMAINS4_8MMA_AtomIJNS4_4SM904GMMA25MMA_64x64x16_F32F16F16_SSILNSN_5MajorE0ELSP_0ELNSN_7ScaleInE1ELSQ_1EEEEEENS4_6LayoutINS5_IJNSA_ILi2EEESB_SB_EEENS5_IJSB_NSA_ILi0EEESW_EEEEENS5_IJNS4_10UnderscoreESZ_SZ_EEEEENS4_13SM90_TMA_LOADENS4_14ComposedLayoutINS4_7SwizzleILi3ELi4ELi3EEENS4_18smem_ptr_flag_bitsILi16EEENST_INS5_IJNSA_ILi8EEESG_EEENS5_IJSG_SB_EEEEEEEvNS4_8identityES12_S1C_vS1D_EENS_8epilogue10collective6detail29Sm90TmaWarpSpecializedAdapterINS1G_15DefaultEpilogueISI_SJ_SJ_NS1F_6thread17LinearCombinationISI_Li1EffLNS1K_9ScaleType4KindE0ELNS_15FloatRoundStyleE2ESI_EENS1_15EpilogueDefaultEEEEEvvEEEEvNT_6ParamsE:
	.zero		1664


//--------------------- SYMBOLS --------------------------

	.type		.nv.reservedSmem.offset0,@object
	.size		.nv.reservedSmem.offset0,0x4
	.type		__assertfail,@function
